def matmul_kernel(
    a_ptr,
    b_ptr,
    c_ptr,
    M,
    N,
    K,
    stride_am,
    stride_ak,
    stride_bk,
    stride_bn,
    stride_cm,
    stride_cn,
    BLOCK_M: tl.constexpr,
    BLOCK_N: tl.constexpr,
    BLOCK_K: tl.constexpr,
    GROUP_M: tl.constexpr,
):
    pid = tl.program_id(axis=0)
    num_pid_m = tl.cdiv(M, BLOCK_M)
    num_pid_n = tl.cdiv(N, BLOCK_N)
    num_pid_in_group = GROUP_M * num_pid_n
    group_id = pid // num_pid_in_group
    first_pid_m = group_id * GROUP_M
    group_size_m = min(num_pid_m - first_pid_m, GROUP_M)
    pid_m = first_pid_m + ((pid % num_pid_in_group) % group_size_m)
    pid_n = (pid % num_pid_in_group) // group_size_m

    offs_am = (pid_m * BLOCK_M + tl.arange(0, BLOCK_M)) % M
    offs_bn = (pid_n * BLOCK_N + tl.arange(0, BLOCK_N)) % N
    offs_k = tl.arange(0, BLOCK_K)
    a_ptrs = a_ptr + offs_am[:, None] * stride_am + offs_k[None, :] * stride_ak
    b_ptrs = b_ptr + offs_k[:, None] * stride_bk + offs_bn[None, :] * stride_bn

    acc = tl.zeros((BLOCK_M, BLOCK_N), dtype=tl.float32)
    for kk in range(0, tl.cdiv(K, BLOCK_K)):
        a = tl.load(a_ptrs, mask=offs_k[None, :] < K - kk * BLOCK_K, other=0.0)
        b = tl.load(b_ptrs, mask=offs_k[:, None] < K - kk * BLOCK_K, other=0.0)
        acc = tl.dot(a, b, acc)
        a_ptrs += BLOCK_K * stride_ak
        b_ptrs += BLOCK_K * stride_bk

    c = acc.to(c_ptr.dtype.element_ty)
    offs_cm = pid_m * BLOCK_M + tl.arange(0, BLOCK_M)
    offs_cn = pid_n * BLOCK_N + tl.arange(0, BLOCK_N)
    c_ptrs = c_ptr + offs_cm[:, None] * stride_cm + offs_cn[None, :] * stride_cn
    mask = (offs_cm[:, None] < M) & (offs_cn[None, :] < N)
    tl.store(c_ptrs, c, mask=mask)

# config = {"BLOCK_K": 32, "BLOCK_M": 64, "BLOCK_N": 512, "GROUP_M": 8, "arch": "sm_100", "dtype": "fp32", "num_ctas": 4, "num_stages": 3, "num_warps": 4}
# arch = sm_100


// ===== COMPILED SASS (sm_100a) =====

	.target	sm_100a

	.elftype	@"ET_EXEC"


//--------------------- .note.nv.tkinfo           --------------------------
	.section	.note.nv.tkinfo,"",@"SHT_NOTE"
	.sectionflags	@"SHF_NOTE_NV_TKINFO"
	.tkinfo
        /*0018*/ 	.word	0x00000081
        /*0030*/ 	.string	""
        /*0030*/ 	.string	"ptxas-blackwell"
        /*0030*/ 	.string	"Cuda compilation tools, release 12.9, V12.9.86"
        /*0030*/ 	.string	"Build cuda_12.9.r12.9/compiler.36037853_0"
        /*0030*/ 	.string	"-v  -suppress-debug-info  -lineinfo  -arch sm_100a "



//--------------------- .note.nv.cuver            --------------------------
	.section	.note.nv.cuver,"",@"SHT_NOTE"
	.sectionflags	@"SHF_NOTE_NV_CUVER"
        /*0018*/ 	.short	0x0001
        /*001a*/ 	.short	0x0064
        /*001c*/ 	.short	0x0001
        /*001e*/ 	.short	0x0000
        /*0020*/ 	.short	0x0001
        /*0022*/ 	.short	0x0000


//--------------------- .nv.info                  --------------------------
	.section	.nv.info,"",@"SHT_CUDA_INFO"
	.align	4


	//----- nvinfo : EIATTR_REGCOUNT
	.align		4
        /*0000*/ 	.byte	0x04, 0x2f
        /*0002*/ 	.short	(.L_4 - .L_3)
	.align		4
.L_3:
        /*0004*/ 	.word	index@(matmul_kernel)
        /*0008*/ 	.word	0x000000fc


	//----- nvinfo : EIATTR_FRAME_SIZE
	.align		4
.L_4:
        /*000c*/ 	.byte	0x04, 0x11
        /*000e*/ 	.short	(.L_6 - .L_5)
	.align		4
.L_5:
        /*0010*/ 	.word	index@($__internal_2_$__cuda_sm10x_tcgen05_guardrail_trap_unallocated_columns_being_dealloced)
        /*0014*/ 	.word	0x00000000


	//----- nvinfo : EIATTR_FRAME_SIZE
	.align		4
.L_6:
        /*0018*/ 	.byte	0x04, 0x11
        /*001a*/ 	.short	(.L_8 - .L_7)
	.align		4
.L_7:
        /*001c*/ 	.word	index@($__internal_1_$__cuda_sm10x_tcgen05_guardrail_trap_phase_invalid_during_alloc)
        /*0020*/ 	.word	0x00000000


	//----- nvinfo : EIATTR_FRAME_SIZE
	.align		4
.L_8:
        /*0024*/ 	.byte	0x04, 0x11
        /*0026*/ 	.short	(.L_10 - .L_9)
	.align		4
.L_9:
        /*0028*/ 	.word	index@($__internal_0_$__cuda_sm10x_tcgen05_guardrail_trap_col_being_dealloced_not_returned_by_alloc)
        /*002c*/ 	.word	0x00000000


	//----- nvinfo : EIATTR_FRAME_SIZE
	.align		4
.L_10:
        /*0030*/ 	.byte	0x04, 0x11
        /*0032*/ 	.short	(.L_12 - .L_11)
	.align		4
.L_11:
        /*0034*/ 	.word	index@(matmul_kernel)
        /*0038*/ 	.word	0x00000000


	//----- nvinfo : EIATTR_MIN_STACK_SIZE
	.align		4
.L_12:
        /*003c*/ 	.byte	0x04, 0x12
        /*003e*/ 	.short	(.L_14 - .L_13)
	.align		4
.L_13:
        /*0040*/ 	.word	index@(matmul_kernel)
        /*0044*/ 	.word	0x00000000
.L_14:


//--------------------- .nv.info.matmul_kernel    --------------------------
	.section	.nv.info.matmul_kernel,"",@"SHT_CUDA_INFO"
	.sectionflags	@""
	.align	4


	//----- nvinfo : EIATTR_CUDA_API_VERSION
	.align		4
        /*0000*/ 	.byte	0x04, 0x37
        /*0002*/ 	.short	(.L_16 - .L_15)
.L_15:
        /*0004*/ 	.word	0x00000081


	//----- nvinfo : EIATTR_KPARAM_INFO
	.align		4
.L_16:
        /*0008*/ 	.byte	0x04, 0x17
        /*000a*/ 	.short	(.L_18 - .L_17)
.L_17:
        /*000c*/ 	.word	0x00000000
        /*0010*/ 	.short	0x000d
        /*0012*/ 	.short	0x0048
        /*0014*/ 	.byte	0x00, 0xf4, 0x21, 0x00


	//----- nvinfo : EIATTR_KPARAM_INFO
	.align		4
.L_18:
        /*0018*/ 	.byte	0x04, 0x17
        /*001a*/ 	.short	(.L_20 - .L_19)
.L_19:
        /*001c*/ 	.word	0x00000000
        /*0020*/ 	.short	0x000c
        /*0022*/ 	.short	0x0040
        /*0024*/ 	.byte	0x00, 0xf4, 0x21, 0x00


	//----- nvinfo : EIATTR_KPARAM_INFO
	.align		4
.L_20:
        /*0028*/ 	.byte	0x04, 0x17
        /*002a*/ 	.short	(.L_22 - .L_21)
.L_21:
        /*002c*/ 	.word	0x00000000
        /*0030*/ 	.short	0x000b
        /*0032*/ 	.short	0x0038
        /*0034*/ 	.byte	0x00, 0xf0, 0x11, 0x00


	//----- nvinfo : EIATTR_KPARAM_INFO
	.align		4
.L_22:
        /*0038*/ 	.byte	0x04, 0x17
        /*003a*/ 	.short	(.L_24 - .L_23)
.L_23:
        /*003c*/ 	.word	0x00000000
        /*0040*/ 	.short	0x000a
        /*0042*/ 	.short	0x0034
        /*0044*/ 	.byte	0x00, 0xf0, 0x11, 0x00


	//----- nvinfo : EIATTR_KPARAM_INFO
	.align		4
.L_24:
        /*0048*/ 	.byte	0x04, 0x17
        /*004a*/ 	.short	(.L_26 - .L_25)
.L_25:
        /*004c*/ 	.word	0x00000000
        /*0050*/ 	.short	0x0009
        /*0052*/ 	.short	0x0030
        /*0054*/ 	.byte	0x00, 0xf0, 0x11, 0x00


	//----- nvinfo : EIATTR_KPARAM_INFO
	.align		4
.L_26:
        /*0058*/ 	.byte	0x04, 0x17
        /*005a*/ 	.short	(.L_28 - .L_27)
.L_27:
        /*005c*/ 	.word	0x00000000
        /*0060*/ 	.short	0x0008
        /*0062*/ 	.short	0x002c
        /*0064*/ 	.byte	0x00, 0xf0, 0x11, 0x00


	//----- nvinfo : EIATTR_KPARAM_INFO
	.align		4
.L_28:
        /*0068*/ 	.byte	0x04, 0x17
        /*006a*/ 	.short	(.L_30 - .L_29)
.L_29:
        /*006c*/ 	.word	0x00000000
        /*0070*/ 	.short	0x0007
        /*0072*/ 	.short	0x0028
        /*0074*/ 	.byte	0x00, 0xf0, 0x11, 0x00


	//----- nvinfo : EIATTR_KPARAM_INFO
	.align		4
.L_30:
        /*0078*/ 	.byte	0x04, 0x17
        /*007a*/ 	.short	(.L_32 - .L_31)
.L_31:
        /*007c*/ 	.word	0x00000000
        /*0080*/ 	.short	0x0006
        /*0082*/ 	.short	0x0024
        /*0084*/ 	.byte	0x00, 0xf0, 0x11, 0x00


	//----- nvinfo : EIATTR_KPARAM_INFO
	.align		4
.L_32:
        /*0088*/ 	.byte	0x04, 0x17
        /*008a*/ 	.short	(.L_34 - .L_33)
.L_33:
        /*008c*/ 	.word	0x00000000
        /*0090*/ 	.short	0x0005
        /*0092*/ 	.short	0x0020
        /*0094*/ 	.byte	0x00, 0xf0, 0x11, 0x00


	//----- nvinfo : EIATTR_KPARAM_INFO
	.align		4
.L_34:
        /*0098*/ 	.byte	0x04, 0x17
        /*009a*/ 	.short	(.L_36 - .L_35)
.L_35:
        /*009c*/ 	.word	0x00000000
        /*00a0*/ 	.short	0x0004
        /*00a2*/ 	.short	0x001c
        /*00a4*/ 	.byte	0x00, 0xf0, 0x11, 0x00


	//----- nvinfo : EIATTR_KPARAM_INFO
	.align		4
.L_36:
        /*00a8*/ 	.byte	0x04, 0x17
        /*00aa*/ 	.short	(.L_38 - .L_37)
.L_37:
        /*00ac*/ 	.word	0x00000000
        /*00b0*/ 	.short	0x0003
        /*00b2*/ 	.short	0x0018
        /*00b4*/ 	.byte	0x00, 0xf0, 0x11, 0x00


	//----- nvinfo : EIATTR_KPARAM_INFO
	.align		4
.L_38:
        /*00b8*/ 	.byte	0x04, 0x17
        /*00ba*/ 	.short	(.L_40 - .L_39)
.L_39:
        /*00bc*/ 	.word	0x00000000
        /*00c0*/ 	.short	0x0002
        /*00c2*/ 	.short	0x0010
        /*00c4*/ 	.byte	0x00, 0xf4, 0x21, 0x00


	//----- nvinfo : EIATTR_KPARAM_INFO
	.align		4
.L_40:
        /*00c8*/ 	.byte	0x04, 0x17
        /*00ca*/ 	.short	(.L_42 - .L_41)
.L_41:
        /*00cc*/ 	.word	0x00000000
        /*00d0*/ 	.short	0x0001
        /*00d2*/ 	.short	0x0008
        /*00d4*/ 	.byte	0x00, 0xf4, 0x21, 0x00


	//----- nvinfo : EIATTR_KPARAM_INFO
	.align		4
.L_42:
        /*00d8*/ 	.byte	0x04, 0x17
        /*00da*/ 	.short	(.L_44 - .L_43)
.L_43:
        /*00dc*/ 	.word	0x00000000
        /*00e0*/ 	.short	0x0000
        /*00e2*/ 	.short	0x0000
        /*00e4*/ 	.byte	0x00, 0xf4, 0x21, 0x00


	//----- nvinfo : EIATTR_EXPLICIT_CLUSTER
	.align		4
.L_44:
        /*00e8*/ 	.byte	0x01, 0x3e
	.zero		2


	//----- nvinfo : EIATTR_CTA_PER_CLUSTER
	.align		4
        /*00ec*/ 	.byte	0x04, 0x3d
        /*00ee*/ 	.short	(.L_46 - .L_45)
.L_45:
        /*00f0*/ 	.word	0x00000004
        /*00f4*/ 	.word	0x00000001
        /*00f8*/ 	.word	0x00000001


	//----- nvinfo : EIATTR_AT_ENTRY_FRAGMENTS
	.align		4
.L_46:
        /*00fc*/ 	.byte	0x04, 0x4f
        /*00fe*/ 	.short	(.L_48 - .L_47)


	//   ....[0]....
.L_47:
        /*0100*/ 	.word	0x00000004


	//----- nvinfo : EIATTR_RESERVED_SMEM_USED
	.align		4
.L_48:
        /*0104*/ 	.byte	0x01, 0x41
	.zero		2


	//----- nvinfo : EIATTR_SPARSE_MMA_MASK
	.align		4
        /*0108*/ 	.byte	0x03, 0x50
        /*010a*/ 	.short	0x0000


	//----- nvinfo : EIATTR_TCGEN05_1CTA_USED
	.align		4
        /*010c*/ 	.byte	0x01, 0x51
	.zero		2


	//----- nvinfo : EIATTR_MAXREG_COUNT
	.align		4
        /*0110*/ 	.byte	0x03, 0x1b
        /*0112*/ 	.short	0x00ff


	//----- nvinfo : EIATTR_NUM_BARRIERS
	.align		4
        /*0114*/ 	.byte	0x02, 0x4c
        /*0116*/ 	.byte	0x01
	.zero		1


	//----- nvinfo : EIATTR_INT_WARP_WIDE_INSTR_OFFSETS
	.align		4
        /*0118*/ 	.byte	0x04, 0x31
        /*011a*/ 	.short	(.L_50 - .L_49)


	//   ....[0]....
.L_49:
        /*011c*/ 	.word	0x00002be0


	//   ....[1]....
        /*0120*/ 	.word	0x00002d80


	//   ....[2]....
        /*0124*/ 	.word	0x00002fb0


	//   ....[3]....
        /*0128*/ 	.word	0x00009710


	//   ....[4]....
        /*012c*/ 	.word	0x00009760


	//----- nvinfo : EIATTR_COOP_GROUP_MASK_REGIDS
	.align		4
.L_50:
        /*0130*/ 	.byte	0x04, 0x29
        /*0132*/ 	.short	(.L_52 - .L_51)


	//   ....[0]....
.L_51:
        /*0134*/ 	.word	0xffffffff


	//   ....[1]....
        /*0138*/ 	.word	0xffffffff


	//   ....[2]....
        /*013c*/ 	.word	0xffffffff


	//   ....[3]....
        /*0140*/ 	.word	0xffffffff


	//----- nvinfo : EIATTR_COOP_GROUP_INSTR_OFFSETS
	.align		4
.L_52:
        /*0144*/ 	.byte	0x04, 0x28
        /*0146*/ 	.short	(.L_54 - .L_53)


	//   ....[0]....
.L_53:
        /*0148*/ 	.word	0x00000060


	//   ....[1]....
        /*014c*/ 	.word	0x00000320


	//   ....[2]....
        /*0150*/ 	.word	0x000095a0


	//   ....[3]....
        /*0154*/ 	.word	0x00009810


	//----- nvinfo : EIATTR_VRC_CTA_INIT_COUNT
	.align		4
.L_54:
        /*0158*/ 	.byte	0x02, 0x4a
        /*015a*/ 	.byte	0x80
	.zero		1


	//----- nvinfo : EIATTR_MBARRIER_INSTR_OFFSETS
	.align		4
        /*015c*/ 	.byte	0x04, 0x39
        /*015e*/ 	.short	(.L_56 - .L_55)


	//   ....[0]....
.L_55:
        /*0160*/ 	.word	0x00003060
        /*0164*/ 	.word	0x000000ff
        /*0168*/ 	.word	0x00000000
        /*016c*/ 	.short	0x0100
        /*016e*/ 	.byte	0x0d
	.zero		1


	//   ....[1]....
        /*0170*/ 	.word	0x00003140
        /*0174*/ 	.word	0x000000ff
        /*0178*/ 	.word	0x00012008
        /*017c*/ 	.short	0x0100
        /*017e*/ 	.byte	0x0a
	.zero		1


	//   ....[2]....
        /*0180*/ 	.word	0x000064d0
        /*0184*/ 	.word	0x000000ff
        /*0188*/ 	.word	0x00000000
        /*018c*/ 	.short	0x010a
        /*018e*/ 	.byte	0x12
	.zero		1


	//   ....[3]....
        /*0190*/ 	.word	0x00007520
        /*0194*/ 	.word	0x000000ff
        /*0198*/ 	.word	0x00000000
        /*019c*/ 	.short	0x010a
        /*019e*/ 	.byte	0x0d
	.zero		1


	//   ....[4]....
        /*01a0*/ 	.word	0x00007640
        /*01a4*/ 	.word	0x000000ff
        /*01a8*/ 	.word	0x00012000
        /*01ac*/ 	.short	0x0108
        /*01ae*/ 	.byte	0x0a
	.zero		1


	//   ....[5]....
        /*01b0*/ 	.word	0x000076f0
        /*01b4*/ 	.word	0x000000ff
        /*01b8*/ 	.word	0x00012008
        /*01bc*/ 	.short	0x0108
        /*01be*/ 	.byte	0x0a
	.zero		1


	//   ....[6]....
        /*01c0*/ 	.word	0x00009830
        /*01c4*/ 	.word	0x000000ff
        /*01c8*/ 	.word	0x00000000
        /*01cc*/ 	.short	0x010a
        /*01ce*/ 	.byte	0x12
	.zero		1


	//   ....[7]....
        /*01d0*/ 	.word	0x00009860
        /*01d4*/ 	.word	0x000000ff
        /*01d8*/ 	.word	0x00000000
        /*01dc*/ 	.short	0x010a
        /*01de*/ 	.byte	0x0d
	.zero		1


	//----- nvinfo : EIATTR_NUM_MBARRIERS
	.align		4
.L_56:
        /*01e0*/ 	.byte	0x03, 0x38
        /*01e2*/ 	.short	0x0002


	//----- nvinfo : EIATTR_EXIT_INSTR_OFFSETS
	.align		4
        /*01e4*/ 	.byte	0x04, 0x1c
        /*01e6*/ 	.short	(.L_58 - .L_57)


	//   ....[0]....
.L_57:
        /*01e8*/ 	.word	0x00009820


	//----- nvinfo : EIATTR_REQNTID
	.align		4
.L_58:
        /*01ec*/ 	.byte	0x04, 0x10
        /*01ee*/ 	.short	(.L_60 - .L_59)
.L_59:
        /*01f0*/ 	.word	0x00000080
        /*01f4*/ 	.word	0x00000001
        /*01f8*/ 	.word	0x00000001


	//----- nvinfo : EIATTR_CRS_STACK_SIZE
	.align		4
.L_60:
        /*01fc*/ 	.byte	0x04, 0x1e
        /*01fe*/ 	.short	(.L_62 - .L_61)
.L_61:
        /*0200*/ 	.word	0x00000000


	//----- nvinfo : EIATTR_CBANK_PARAM_SIZE
	.align		4
.L_62:
        /*0204*/ 	.byte	0x03, 0x19
        /*0206*/ 	.short	0x0050


	//----- nvinfo : EIATTR_PARAM_CBANK
	.align		4
        /*0208*/ 	.byte	0x04, 0x0a
        /*020a*/ 	.short	(.L_64 - .L_63)
	.align		4
.L_63:
        /*020c*/ 	.word	index@(.nv.constant0.matmul_kernel)
        /*0210*/ 	.short	0x0380
        /*0212*/ 	.short	0x0050


	//----- nvinfo : EIATTR_SW_WAR
	.align		4
.L_64:
        /*0214*/ 	.byte	0x04, 0x36
        /*0216*/ 	.short	(.L_66 - .L_65)
.L_65:
        /*0218*/ 	.word	0x00000008
.L_66:


//--------------------- .nv.compat                --------------------------
	.section	.nv.compat,"",@"SHT_CUDA_COMPAT_INFO"
	.align	4
        /*0000*/ 	.byte	0x02, 0x02, 0x02, 0x00, 0x02, 0x05, 0x05, 0x00, 0x02, 0x03, 0x00, 0x00, 0x02, 0x06, 0x01, 0x00


//--------------------- .nv.callgraph             --------------------------
	.section	.nv.callgraph,"",@"SHT_CUDA_CALLGRAPH"
	.align	4
	.sectionentsize	8
	.align		4
        /*0000*/ 	.word	0x00000000
	.align		4
        /*0004*/ 	.word	0xffffffff
	.align		4
        /*0008*/ 	.word	0x00000000
	.align		4
        /*000c*/ 	.word	0xfffffffe
	.align		4
        /*0010*/ 	.word	0x00000000
	.align		4
        /*0014*/ 	.word	0xfffffffd
	.align		4
        /*0018*/ 	.word	0x00000000
	.align		4
        /*001c*/ 	.word	0xfffffffc


//--------------------- .text.matmul_kernel       --------------------------
	.section	.text.matmul_kernel,"ax",@progbits
	.align	128
        .global         matmul_kernel
        .type           matmul_kernel,@function
        .size           matmul_kernel,(.L_x_20 - matmul_kernel)
        .other          matmul_kernel,@"STO_CUDA_ENTRY STV_DEFAULT"
matmul_kernel:
.text.matmul_kernel:
[----:B------:R-:W1:Y:S01]  /*0000*/  LDC R1, c[0x0][0x37c] ;  /* 0x0000df00ff017b82 */ /* 0x000e620000000800 */
[----:B------:R-:W2:Y:S02]  /*0010*/  S2R R0, SR_TID.X ;  /* 0x0000000000007919 */ /* 0x000ea40000002100 */
[----:B--2---:R-:W-:-:S13]  /*0020*/  ISETP.GE.U32.AND P0, PT, R0, 0x20, PT ;  /* 0x000000200000780c */ /* 0x004fda0003f06070 */
[----:B------:R-:W-:Y:S02]  /*0030*/  VOTEU.ANY UP0, P0 ;  /* 0x0000000000ff7886 */ /* 0x000fe40000000100 */
[----:B-1----:R-:W-:Y:S05]  /*0040*/  BRA.U UP0, `(.L_x_0) ;  /* 0x0000000100b87547 */ /* 0x002fea000b800000 */
[----:B------:R-:W1:Y:S01]  /*0050*/  S2UR UR6, SR_CgaCtaId ;  /* 0x00000000000679c3 */ /* 0x000e620000008800 */
[----:B------:R-:W-:Y:S01]  /*0060*/  NOP ;  /* 0x0000000000007918 */ /* 0x000fe20000000000 */
[----:B------:R-:W-:Y:S02]  /*0070*/  UMOV UR4, 0x40 ;  /* 0x0000004000047882 */ /* 0x000fe40000000000 */
[----:B-1----:R-:W-:-:S09]  /*0080*/  ULEA UR4, UR6, UR4, 0x18 ;  /* 0x0000000406047291 */ /* 0x002fd2000f8ec0ff */
[----:B------:R-:W1:Y:S01]  /*0090*/  LDS.U8 R2, [UR4] ;  /* 0x00000004ff027984 */ /* 0x000e620008000000 */
[----:B------:R-:W-:Y:S02]  /*00a0*/  UMOV UR4, 0x400 ;  /* 0x0000040000047882 */ /* 0x000fe40000000000 */
[----:B------:R-:W-:Y:S01]  /*00b0*/  ULEA UR4, UR6, UR4, 0x18 ;  /* 0x0000000406047291 */ /* 0x000fe2000f8ec0ff */
[----:B-1----:R-:W-:-:S13]  /*00c0*/  ISETP.NE.AND P0, PT, R2, RZ, PT ;  /* 0x000000ff0200720c */ /* 0x002fda0003f05270 */
[----:B------:R-:W-:Y:S05]  /*00d0*/  @P0 BRA `(.L_x_1) ;  /* 0x00000000007c0947 */ /* 0x000fea0003800000 */
[----:B------:R-:W-:-:S13]  /*00e0*/  ELECT P0, URZ, PT ;  /* 0x0000000000ff782f */ /* 0x000fda0003800000 */
[----:B------:R-:W-:Y:S05]  /*00f0*/  @!P0 BRA `(.L_x_2) ;  /* 0x0000000000848947 */ /* 0x000fea0003800000 */
[----:B------:R-:W-:Y:S01]  /*0100*/  UMOV UR5, 0x4 ;  /* 0x0000000400057882 */ /* 0x000fe20000000000 */
[----:B------:R-:W-:Y:S02]  /*0110*/  IMAD.MOV.U32 R5, RZ, RZ, 0x1 ;  /* 0x00000001ff057424 */ /* 0x000fe400078e00ff */
[----:B------:R-:W-:Y:S02]  /*0120*/  IMAD.MOV.U32 R3, RZ, RZ, 0xf ;  /* 0x0000000fff037424 */ /* 0x000fe400078e00ff */
[----:B------:R-:W-:Y:S04]  /*0130*/  DEPBAR.LE SB1, 0x36 ;  /* 0x00009d800000791a */ /* 0x000fe80000000000 */
[----:B------:R-:W1:Y:S02]  /*0140*/  UTCATOMSWS.FIND_AND_SET.ALIGN UP1, UR5, UR5 ;  /* 0x00000005000575e3 */ /* 0x000e640008020800 */
[----:B-1----:R-:W-:-:S04]  /*0150*/  PLOP3.LUT P0, PT, PT, PT, UP1, 0x80, 0x8 ;  /* 0x000000000008781c */ /* 0x002fc80003f0f018 */
[----:B------:R-:W-:-:S04]  /*0160*/  SEL R2, RZ, 0xffffffff, !P0 ;  /* 0xffffffffff027807 */ /* 0x000fc80004000000 */
[----:B------:R-:W-:Y:S01]  /*0170*/  ISETP.NE.AND P0, PT, R2, RZ, PT ;  /* 0x000000ff0200720c */ /* 0x000fe20003f05270 */
[----:B------:R-:W-:-:S12]  /*0180*/  IMAD.U32 R2, RZ, RZ, UR5 ;  /* 0x00000005ff027e24 */ /* 0x000fd8000f8e00ff */
[----:B------:R-:W-:Y:S05]  /*0190*/  @P0 BRA `(.L_x_3) ;  /* 0x0000000000240947 */ /* 0x000fea0003800000 */
.L_x_4:
[----:B------:R-:W-:Y:S05]  /*01a0*/  NANOSLEEP 0x64 ;  /* 0x000000640000795d */ /* 0x000fea0003800000 */
[----:B------:R-:W-:-:S05]  /*01b0*/  UMOV UR5, 0x4 ;  /* 0x0000000400057882 */ /* 0x000fca0000000000 */
[----:B------:R-:W-:Y:S04]  /*01c0*/  DEPBAR.LE SB1, 0x36 ;  /* 0x00009d800000791a */ /* 0x000fe80000000000 */
[----:B------:R-:W1:Y:S02]  /*01d0*/  UTCATOMSWS.FIND_AND_SET.ALIGN UP1, UR5, UR5 ;  /* 0x00000005000575e3 */ /* 0x000e640008020800 */
[----:B-1----:R-:W-:-:S04]  /*01e0*/  PLOP3.LUT P0, PT, PT, PT, UP1, 0x80, 0x8 ;  /* 0x000000000008781c */ /* 0x002fc80003f0f018 */
[----:B------:R-:W-:-:S04]  /*01f0*/  SEL R2, RZ, 0xffffffff, !P0 ;  /* 0xffffffffff027807 */ /* 0x000fc80004000000 */
[----:B------:R-:W-:Y:S01]  /*0200*/  ISETP.NE.AND P0, PT, R2, RZ, PT ;  /* 0x000000ff0200720c */ /* 0x000fe20003f05270 */
[----:B------:R-:W-:-:S12]  /*0210*/  IMAD.U32 R2, RZ, RZ, UR5 ;  /* 0x00000005ff027e24 */ /* 0x000fd8000f8e00ff */
[----:B------:R-:W-:Y:S05]  /*0220*/  @!P0 BRA `(.L_x_4) ;  /* 0xfffffffc00dc8947 */ /* 0x000fea000383ffff */
.L_x_3:
[C---:B------:R-:W-:Y:S01]  /*0230*/  VIADD R4, R2.reuse, 0x10 ;  /* 0x0000001002047836 */ /* 0x040fe20000000000 */
[----:B------:R-:W-:Y:S01]  /*0240*/  UMOV UR5, 0x50 ;  /* 0x0000005000057882 */ /* 0x000fe20000000000 */
[----:B------:R-:W-:Y:S01]  /*0250*/  SHF.L.U32 R3, R3, R2, RZ ;  /* 0x0000000203037219 */ /* 0x000fe200000006ff */
[----:B------:R-:W-:Y:S01]  /*0260*/  ULEA UR5, UR6, UR5, 0x18 ;  /* 0x0000000506057291 */ /* 0x000fe2000f8ec0ff */
[----:B------:R-:W-:Y:S01]  /*0270*/  IMAD.SHL.U32 R2, R2, 0x20, RZ ;  /* 0x0000002002027824 */ /* 0x000fe200078e00ff */
[----:B------:R-:W-:-:S04]  /*0280*/  SHF.L.U32 R4, R5, R4, RZ ;  /* 0x0000000405047219 */ /* 0x000fc800000006ff */
[----:B------:R-:W-:-:S05]  /*0290*/  LOP3.LUT R3, R4, R3, RZ, 0xfc, !PT ;  /* 0x0000000304037212 */ /* 0x000fca00078efcff */
[----:B------:R1:W-:Y:S04]  /*02a0*/  ATOMS.OR RZ, [UR5], R3 ;  /* 0x00000003ffff798c */ /* 0x0003e8000b000005 */
[----:B------:R1:W-:Y:S01]  /*02b0*/  STS [UR4], R2 ;  /* 0x00000002ff007988 */ /* 0x0003e20008000804 */
[----:B------:R-:W-:Y:S05]  /*02c0*/  BRA `(.L_x_2) ;  /* 0x0000000000107947 */ /* 0x000fea0003800000 */
.L_x_1:
[----:B------:R-:W-:-:S05]  /*02d0*/  IMAD.MOV.U32 R2, RZ, RZ, -0x1 ;  /* 0xffffffffff027424 */ /* 0x000fca00078e00ff */
[----:B------:R1:W-:Y:S02]  /*02e0*/  STS [UR4], R2 ;  /* 0x00000002ff007988 */ /* 0x0003e40008000804 */
[----:B-1----:R-:W-:-:S07]  /*02f0*/  MOV R2, 0x310 ;  /* 0x0000031000027802 */ /* 0x002fce0000000f00 */
[----:B------:R-:W-:Y:S05]  /*0300*/  CALL.REL.NOINC `($__internal_1_$__cuda_sm10x_tcgen05_guardrail_trap_phase_invalid_during_alloc) ;  /* 0x00000094006c7944 */ /* 0x000fea0003c00000 */
.L_x_2:
[----:B------:R-:W-:Y:S05]  /*0310*/  WARPSYNC.ALL ;  /* 0x0000000000007948 */ /* 0x000fea0003800000 */
[----:B------:R-:W-:Y:S01]  /*0320*/  NOP ;  /* 0x0000000000007918 */ /* 0x000fe20000000000 */
.L_x_0:
[----:B------:R-:W2:Y:S08]  /*0330*/  LDC.64 R50, c[0x0][0x398] ;  /* 0x0000e600ff327b82 */ /* 0x000eb00000000a00 */
[----:B------:R-:W3:Y:S02]  /*0340*/  S2UR UR5, SR_CgaSize ;  /* 0x00000000000579c3 */ /* 0x000ee40000008a00 */
[----:B---3--:R-:W-:-:S12]  /*0350*/  UIMAD UR5, UR5, -0xa0, URZ ;  /* 0xffffff60050578a4 */ /* 0x008fd8000f8e02ff */
[----:B------:R-:W3:Y:S01]  /*0360*/  LDCU UR5, c[0x0][UR5+0x2b0] ;  /* 0x00005600050577ac */ /* 0x000ee20008000800 */
[--C-:B------:R-:W-:Y:S02]  /*0370*/  SHF.R.U32.HI R99, RZ, 0x5, R0.reuse ;  /* 0x00000005ff637819 */ /* 0x100fe40000011600 */
[----:B------:R-:W-:Y:S01]  /*0380*/  LOP3.LUT R68, R0, 0x7f, RZ, 0xc0, !PT ;  /* 0x0000007f00447812 */ /* 0x000fe200078ec0ff */
[----:B------:R-:W-:Y:S01]  /*0390*/  UMOV UR10, 0x400 ;  /* 0x00000400000a7882 */ /* 0x000fe20000000000 */
[--C-:B------:R-:W-:Y:S01]  /*03a0*/  SHF.R.U32.HI R194, RZ, 0x4, R0.reuse ;  /* 0x00000004ffc27819 */ /* 0x100fe20000011600 */
[----:B------:R-:W4:Y:S01]  /*03b0*/  LDCU.128 UR16, c[0x0][0x380] ;  /* 0x00007000ff1077ac */ /* 0x000f220008000c00 */
[----:B------:R-:W5:Y:S01]  /*03c0*/  S2UR UR4, SR_CTAID.X ;  /* 0x00000000000479c3 */ /* 0x000f620000002500 */
[----:B------:R-:W-:Y:S01]  /*03d0*/  IMAD.SHL.U32 R196, R68, 0x4, RZ ;  /* 0x0000000444c47824 */ /* 0x000fe200078e00ff */
[----:B------:R-:W-:Y:S01]  /*03e0*/  SHF.R.U32.HI R205, RZ, 0x6, R0 ;  /* 0x00000006ffcd7819 */ /* 0x000fe20000011600 */
[----:B------:R-:W1:Y:S01]  /*03f0*/  LDCU UR6, c[0x0][0x3b0] ;  /* 0x00007600ff0677ac */ /* 0x000e620008000800 */
[----:B------:R-:W-:-:S02]  /*0400*/  LOP3.LUT R72, R0, 0x1f, RZ, 0xc0, !PT ;  /* 0x0000001f00487812 */ /* 0x000fc400078ec0ff */
[----:B------:R-:W-:Y:S01]  /*0410*/  SGXT.U32 R205, R205, 0x1 ;  /* 0x00000001cdcd781a */ /* 0x000fe20000000000 */
[----:B------:R-:W1:Y:S01]  /*0420*/  LDCU.64 UR22, c[0x0][0x358] ;  /* 0x00006b00ff1677ac */ /* 0x000e620008000a00 */
[----:B------:R-:W1:Y:S01]  /*0430*/  S2UR UR11, SR_CgaCtaId ;  /* 0x00000000000b79c3 */ /* 0x000e620000008800 */
[C---:B------:R-:W-:Y:S02]  /*0440*/  LEA.HI R75, R0.reuse, 0xe, RZ, 0x1a ;  /* 0x0000000e004b7811 */ /* 0x040fe400078fd0ff */
[C---:B------:R-:W-:Y:S02]  /*0450*/  LOP3.LUT R188, R205.reuse, 0x2, RZ, 0xfc, !PT ;  /* 0x00000002cdbc7812 */ /* 0x040fe400078efcff */
[C---:B------:R-:W-:Y:S02]  /*0460*/  LOP3.LUT R186, R205.reuse, 0x4, RZ, 0xfc, !PT ;  /* 0x00000004cdba7812 */ /* 0x040fe400078efcff */
[----:B------:R-:W-:Y:S01]  /*0470*/  LOP3.LUT R184, R205, 0x6, RZ, 0xfc, !PT ;  /* 0x00000006cdb87812 */ /* 0x000fe200078efcff */
[----:B-12---:R-:W-:Y:S01]  /*0480*/  VIADD R2, R51, 0x1ff ;  /* 0x000001ff33027836 */ /* 0x006fe20000000000 */
[----:B------:R-:W-:Y:S01]  /*0490*/  IABS R17, R50 ;  /* 0x0000003200117213 */ /* 0x000fe20000000000 */
[----:B------:R-:W1:Y:S01]  /*04a0*/  LDC.64 R76, c[0x0][0x3a8] ;  /* 0x0000ea00ff4c7b82 */ /* 0x000e620000000a00 */
[----:B------:R-:W-:-:S02]  /*04b0*/  LEA.HI R73, R0, 0x1e, RZ, 0x1a ;  /* 0x0000001e00497811 */ /* 0x000fc400078fd0ff */
[----:B------:R-:W-:Y:S02]  /*04c0*/  SHF.R.S32.HI R3, RZ, 0x1f, R2 ;  /* 0x0000001fff037819 */ /* 0x000fe40000011402 */
[----:B-----5:R-:W-:Y:S02]  /*04d0*/  I2FP.F32.U32 R6, UR4 ;  /* 0x0000000400067c45 */ /* 0x020fe40008201000 */
[----:B------:R-:W-:Y:S01]  /*04e0*/  LEA.HI R3, R3, R2, RZ, 0x9 ;  /* 0x0000000203037211 */ /* 0x000fe200078f48ff */
[----:B------:R-:W2:Y:S02]  /*04f0*/  LDC R192, c[0x0][0x3a0] ;  /* 0x0000e800ffc07b82 */ /* 0x000ea40000000800 */
[----:B---3--:R-:W-:Y:S01]  /*0500*/  FMUL R6, R6, UR5 ;  /* 0x0000000506067c20 */ /* 0x008fe20008400000 */
[----:B------:R-:W-:Y:S01]  /*0510*/  SHF.R.S32.HI R3, RZ, 0x9, R3 ;  /* 0x00000009ff037819 */ /* 0x000fe20000011403 */
[----:B------:R-:W-:Y:S01]  /*0520*/  UMOV UR5, 0x1 ;  /* 0x0000000100057882 */ /* 0x000fe20000000000 */
[----:B------:R-:W-:Y:S01]  /*0530*/  USHF.L.U32 UR4, UR11, 0x7, URZ ;  /* 0x000000070b047899 */ /* 0x000fe200080006ff */
[----:B------:R-:W3:Y:S01]  /*0540*/  F2I.U32.TRUNC.NTZ R7, R6 ;  /* 0x0000000600077305 */ /* 0x000ee2000020f000 */
[----:B------:R-:W-:Y:S01]  /*0550*/  ULEA UR10, UR11, UR10, 0x18 ;  /* 0x0000000a0b0a7291 */ /* 0x000fe2000f8ec0ff */
[----:B------:R-:W-:Y:S01]  /*0560*/  IMAD.SHL.U32 R4, R3, 0x8, RZ ;  /* 0x0000000803047824 */ /* 0x000fe200078e00ff */
[----:B------:R-:W-:Y:S02]  /*0570*/  BAR.SYNC.DEFER_BLOCKING 0x0 ;  /* 0x0000000000007b1d */ /* 0x000fe40000010000 */
[----:B------:R-:W-:-:S02]  /*0580*/  UIADD3 UR13, UPT, UPT, UR10, 0x12000, URZ ;  /* 0x000120000a0d7890 */ /* 0x000fc4000fffe0ff */
[----:B------:R-:W-:Y:S01]  /*0590*/  IABS R9, R4 ;  /* 0x0000000400097213 */ /* 0x000fe20000000000 */
[----:B-1----:R-:W-:-:S03]  /*05a0*/  IMAD R203, R205, R76, RZ ;  /* 0x0000004ccdcb7224 */ /* 0x002fc600078e02ff */
[----:B------:R-:W1:Y:S01]  /*05b0*/  I2F.RP R5, R9 ;  /* 0x0000000900057306 */ /* 0x000e620000209400 */
[----:B------:R-:W-:Y:S02]  /*05c0*/  IMAD R70, R75, R76, RZ ;  /* 0x0000004c4b467224 */ /* 0x000fe400078e02ff */
[----:B------:R-:W-:Y:S01]  /*05d0*/  IMAD R201, R76, 0x2, R203 ;  /* 0x000000024cc97824 */ /* 0x000fe200078e02cb */
[----:B---3--:R-:W-:-:S03]  /*05e0*/  IABS R10, R7 ;  /* 0x00000007000a7213 */ /* 0x008fc60000000000 */
[----:B------:R-:W-:Y:S02]  /*05f0*/  IMAD R199, R76, 0x2, R201 ;  /* 0x000000024cc77824 */ /* 0x000fe400078e02c9 */
[----:B--2---:R-:W-:Y:S02]  /*0600*/  VIADD R190, R192, 0x1f ;  /* 0x0000001fc0be7836 */ /* 0x004fe40000000000 */
[C---:B------:R-:W-:Y:S01]  /*0610*/  IMAD R197, R76.reuse, 0x2, R199 ;  /* 0x000000024cc57824 */ /* 0x040fe200078e02c7 */
[----:B-1----:R-:W1:Y:S01]  /*0620*/  MUFU.RCP R5, R5 ;  /* 0x0000000500057308 */ /* 0x002e620000001000 */
[----:B------:R-:W2:Y:S02]  /*0630*/  LDS R20, [UR10] ;  /* 0x0000000aff147984 */ /* 0x000ea40008000800 */
[----:B------:R-:W-:-:S04]  /*0640*/  IMAD R195, R76, 0x2, R197 ;  /* 0x000000024cc37824 */ /* 0x000fc800078e02c5 */
[----:B------:R-:W-:-:S04]  /*0650*/  IMAD R193, R76, 0x2, R195 ;  /* 0x000000024cc17824 */ /* 0x000fc800078e02c3 */
[----:B------:R-:W-:-:S04]  /*0660*/  IMAD R191, R76, 0x2, R193 ;  /* 0x000000024cbf7824 */ /* 0x000fc800078e02c1 */
[C---:B------:R-:W-:Y:S02]  /*0670*/  IMAD R189, R76.reuse, 0x4, R191 ;  /* 0x000000044cbd7824 */ /* 0x040fe400078e02bf */
[----:B-1----:R-:W-:Y:S01]  /*0680*/  VIADD R2, R5, 0xffffffe ;  /* 0x0ffffffe05027836 */ /* 0x002fe20000000000 */
[----:B------:R-:W-:Y:S01]  /*0690*/  IABS R5, R4 ;  /* 0x0000000400057213 */ /* 0x000fe20000000000 */
[C---:B------:R-:W-:Y:S02]  /*06a0*/  IMAD R187, R76.reuse, 0x2, R189 ;  /* 0x000000024cbb7824 */ /* 0x040fe400078e02bd */
[----:B------:R1:W3:Y:S02]  /*06b0*/  F2I.FTZ.U32.TRUNC.NTZ R3, R2 ;  /* 0x0000000200037305 */ /* 0x0002e4000021f000 */
[----:B------:R-:W-:Y:S02]  /*06c0*/  IMAD R185, R76, 0x2, R187 ;  /* 0x000000024cb97824 */ /* 0x000fe400078e02bb */
[----:B-1----:R-:W-:-:S02]  /*06d0*/  IMAD.MOV.U32 R2, RZ, RZ, RZ ;  /* 0x000000ffff027224 */ /* 0x002fc400078e00ff */
[----:B---3--:R-:W-:-:S04]  /*06e0*/  IMAD.MOV R8, RZ, RZ, -R3 ;  /* 0x000000ffff087224 */ /* 0x008fc800078e0a03 */
[----:B------:R-:W-:Y:S01]  /*06f0*/  IMAD R11, R8, R9, RZ ;  /* 0x00000009080b7224 */ /* 0x000fe200078e02ff */
[----:B--2---:R-:W-:Y:S01]  /*0700*/  R2UR UR21, R20 ;  /* 0x00000000141572ca */ /* 0x004fe200000e0000 */
[----:B------:R-:W-:Y:S02]  /*0710*/  IMAD.MOV.U32 R8, RZ, RZ, R10 ;  /* 0x000000ffff087224 */ /* 0x000fe400078e000a */
[----:B------:R-:W-:-:S04]  /*0720*/  IMAD.HI.U32 R3, R3, R11, R2 ;  /* 0x0000000b03037227 */ /* 0x000fc800078e0002 */
[----:B------:R-:W-:Y:S02]  /*0730*/  IMAD.MOV R2, RZ, RZ, -R5 ;  /* 0x000000ffff027224 */ /* 0x000fe400078e0a05 */
[----:B------:R-:W-:-:S04]  /*0740*/  IMAD.HI.U32 R3, R3, R8, RZ ;  /* 0x0000000803037227 */ /* 0x000fc800078e00ff */
[----:B------:R-:W-:Y:S01]  /*0750*/  IMAD R2, R3, R2, R8 ;  /* 0x0000000203027224 */ /* 0x000fe200078e0208 */
[----:B------:R-:W-:Y:S04]  /*0760*/  BAR.SYNC.DEFER_BLOCKING 0x0 ;  /* 0x0000000000007b1d */ /* 0x000fe80000010000 */
[----:B------:R-:W-:-:S13]  /*0770*/  ISETP.GT.U32.AND P1, PT, R9, R2, PT ;  /* 0x000000020900720c */ /* 0x000fda0003f24070 */
[----:B------:R-:W-:Y:S02]  /*0780*/  @!P1 IMAD.IADD R2, R2, 0x1, -R9 ;  /* 0x0000000102029824 */ /* 0x000fe400078e0a09 */
[----:B------:R-:W-:Y:S01]  /*0790*/  @!P1 VIADD R3, R3, 0x1 ;  /* 0x0000000103039836 */ /* 0x000fe20000000000 */
[----:B------:R-:W-:Y:S02]  /*07a0*/  ISETP.NE.AND P1, PT, R4, RZ, PT ;  /* 0x000000ff0400720c */ /* 0x000fe40003f25270 */
[----:B------:R-:W-:Y:S02]  /*07b0*/  ISETP.GE.U32.AND P0, PT, R2, R9, PT ;  /* 0x000000090200720c */ /* 0x000fe40003f06070 */
[----:B------:R-:W-:-:S04]  /*07c0*/  LOP3.LUT R2, R7, R4, RZ, 0x3c, !PT ;  /* 0x0000000407027212 */ /* 0x000fc800078e3cff */
[----:B------:R-:W-:Y:S01]  /*07d0*/  ISETP.GE.AND P2, PT, R2, RZ, PT ;  /* 0x000000ff0200720c */ /* 0x000fe20003f46270 */
[----:B------:R-:W-:-:S06]  /*07e0*/  VIADD R2, R50, 0x3f ;  /* 0x0000003f32027836 */ /* 0x000fcc0000000000 */
[----:B------:R-:W-:-:S04]  /*07f0*/  @P0 VIADD R3, R3, 0x1 ;  /* 0x0000000103030836 */ /* 0x000fc80000000000 */
[----:B------:R-:W-:Y:S01]  /*0800*/  IMAD.MOV.U32 R5, RZ, RZ, R3 ;  /* 0x000000ffff057224 */ /* 0x000fe200078e0003 */
[----:B------:R-:W-:-:S03]  /*0810*/  SHF.R.S32.HI R3, RZ, 0x1f, R2 ;  /* 0x0000001fff037819 */ /* 0x000fc60000011402 */
[----:B------:R-:W-:Y:S01]  /*0820*/  @!P2 IMAD.MOV R5, RZ, RZ, -R5 ;  /* 0x000000ffff05a224 */ /* 0x000fe200078e0a05 */
[----:B------:R-:W-:Y:S02]  /*0830*/  @!P1 LOP3.LUT R5, RZ, R4, RZ, 0x33, !PT ;  /* 0x00000004ff059212 */ /* 0x000fe400078e33ff */
[----:B------:R-:W-:-:S03]  /*0840*/  LEA.HI R3, R3, R2, RZ, 0x6 ;  /* 0x0000000203037211 */ /* 0x000fc600078f30ff */
[----:B------:R-:W-:Y:S02]  /*0850*/  IMAD.SHL.U32 R10, R5, 0x8, RZ ;  /* 0x00000008050a7824 */ /* 0x000fe400078e00ff */
[----:B------:R-:W-:-:S03]  /*0860*/  IMAD.MOV R5, RZ, RZ, -R5 ;  /* 0x000000ffff057224 */ /* 0x000fc600078e0a05 */
[----:B------:R-:W-:Y:S01]  /*0870*/  LEA.HI.SX32 R3, R3, -R10, 0x1a ;  /* 0x8000000a03037211 */ /* 0x000fe200078fd2ff */
[----:B------:R-:W-:-:S03]  /*0880*/  IMAD R9, R4, R5, R7 ;  /* 0x0000000504097224 */ /* 0x000fc600078e0207 */
[----:B------:R-:W-:-:S04]  /*0890*/  VIMNMX R12, PT, PT, R3, 0x8, PT ;  /* 0x00000008030c7848 */ /* 0x000fc80003fe0100 */
[-C--:B------:R-:W-:Y:S02]  /*08a0*/  IABS R8, R12.reuse ;  /* 0x0000000c00087213 */ /* 0x080fe40000000000 */
[----:B------:R-:W-:Y:S02]  /*08b0*/  IABS R4, R12 ;  /* 0x0000000c00047213 */ /* 0x000fe40000000000 */
[----:B------:R-:W1:Y:S03]  /*08c0*/  I2F.RP R6, R8 ;  /* 0x0000000800067306 */ /* 0x000e660000209400 */
[----:B------:R-:W-:Y:S01]  /*08d0*/  IMAD.MOV R7, RZ, RZ, -R4 ;  /* 0x000000ffff077224 */ /* 0x000fe200078e0a04 */
[----:B------:R-:W-:-:S04]  /*08e0*/  IABS R4, R51 ;  /* 0x0000003300047213 */ /* 0x000fc80000000000 */
[----:B-1----:R-:W1:Y:S02]  /*08f0*/  MUFU.RCP R6, R6 ;  /* 0x0000000600067308 */ /* 0x002e640000001000 */
[----:B-1----:R-:W-:Y:S01]  /*0900*/  VIADD R2, R6, 0xffffffe ;  /* 0x0ffffffe06027836 */ /* 0x002fe20000000000 */
[----:B------:R-:W-:-:S05]  /*0910*/  IABS R6, R9 ;  /* 0x0000000900067213 */ /* 0x000fca0000000000 */
[----:B------:R1:W2:Y:S02]  /*0920*/  F2I.FTZ.U32.TRUNC.NTZ R3, R2 ;  /* 0x0000000200037305 */ /* 0x0002a4000021f000 */
[----:B-1----:R-:W-:Y:S02]  /*0930*/  IMAD.MOV.U32 R2, RZ, RZ, RZ ;  /* 0x000000ffff027224 */ /* 0x002fe400078e00ff */
[----:B--2---:R-:W-:-:S04]  /*0940*/  IMAD.MOV R11, RZ, RZ, -R3 ;  /* 0x000000ffff0b7224 */ /* 0x004fc800078e0a03 */
[----:B------:R-:W-:-:S04]  /*0950*/  IMAD R5, R11, R8, RZ ;  /* 0x000000080b057224 */ /* 0x000fc800078e02ff */
[----:B------:R-:W-:Y:S02]  /*0960*/  IMAD.HI.U32 R3, R3, R5, R2 ;  /* 0x0000000503037227 */ /* 0x000fe400078e0002 */
[----:B------:R-:W1:Y:S04]  /*0970*/  I2F.RP R5, R17 ;  /* 0x0000001100057306 */ /* 0x000e680000209400 */
[----:B------:R-:W-:-:S04]  /*0980*/  IMAD.HI.U32 R2, R3, R6, RZ ;  /* 0x0000000603027227 */ /* 0x000fc800078e00ff */
[----:B------:R-:W-:Y:S02]  /*0990*/  IMAD R3, R2, R7, R6 ;  /* 0x0000000702037224 */ /* 0x000fe400078e0206 */
[----:B------:R-:W2:Y:S03]  /*09a0*/  I2F.RP R6, R4 ;  /* 0x0000000400067306 */ /* 0x000ea60000209400 */
[----:B------:R-:W-:-:S05]  /*09b0*/  ISETP.GT.U32.AND P1, PT, R8, R3, PT ;  /* 0x000000030800720c */ /* 0x000fca0003f24070 */
[----:B-1----:R-:W1:Y:S08]  /*09c0*/  MUFU.RCP R5, R5 ;  /* 0x0000000500057308 */ /* 0x002e700000001000 */
[----:B------:R-:W-:Y:S01]  /*09d0*/  @!P1 IMAD.IADD R3, R3, 0x1, -R8 ;  /* 0x0000000103039824 */ /* 0x000fe200078e0a08 */
[----:B--2---:R-:W2:Y:S01]  /*09e0*/  MUFU.RCP R6, R6 ;  /* 0x0000000600067308 */ /* 0x004ea20000001000 */
[----:B------:R-:W-:Y:S01]  /*09f0*/  @!P1 VIADD R2, R2, 0x1 ;  /* 0x0000000102029836 */ /* 0x000fe20000000000 */
[----:B------:R-:W-:-:S02]  /*0a00*/  ISETP.NE.AND P1, PT, R12, RZ, PT ;  /* 0x000000ff0c00720c */ /* 0x000fc40003f25270 */
[----:B------:R-:W-:Y:S02]  /*0a10*/  ISETP.GE.U32.AND P0, PT, R3, R8, PT ;  /* 0x000000080300720c */ /* 0x000fe40003f06070 */
[----:B------:R-:W-:Y:S01]  /*0a20*/  LOP3.LUT R3, R9, R12, RZ, 0x3c, !PT ;  /* 0x0000000c09037212 */ /* 0x000fe200078e3cff */
[----:B-1----:R-:W-:-:S03]  /*0a30*/  VIADD R8, R5, 0xffffffe ;  /* 0x0ffffffe05087836 */ /* 0x002fc60000000000 */
[----:B------:R-:W-:Y:S02]  /*0a40*/  ISETP.GE.AND P2, PT, R3, RZ, PT ;  /* 0x000000ff0300720c */ /* 0x000fe40003f46270 */
[----:B------:R1:W3:Y:S05]  /*0a50*/  F2I.FTZ.U32.TRUNC.NTZ R3, R8 ;  /* 0x0000000800037305 */ /* 0x0002ea000021f000 */
[----:B------:R-:W-:Y:S02]  /*0a60*/  @P0 VIADD R2, R2, 0x1 ;  /* 0x0000000102020836 */ /* 0x000fe40000000000 */
[----:B--2---:R-:W-:Y:S02]  /*0a70*/  VIADD R7, R6, 0xffffffe ;  /* 0x0ffffffe06077836 */ /* 0x004fe40000000000 */
[----:B------:R-:W-:Y:S01]  /*0a80*/  IMAD.MOV.U32 R13, RZ, RZ, R2 ;  /* 0x000000ffff0d7224 */ /* 0x000fe200078e0002 */
[----:B-1----:R-:W-:Y:S01]  /*0a90*/  LOP3.LUT R8, R0, 0x3f, RZ, 0xc0, !PT ;  /* 0x0000003f00087812 */ /* 0x002fe200078ec0ff */
[----:B------:R-:W-:-:S02]  /*0aa0*/  IMAD.MOV.U32 R6, RZ, RZ, RZ ;  /* 0x000000ffff067224 */ /* 0x000fc400078e00ff */
[----:B------:R-:W1:Y:S01]  /*0ab0*/  F2I.FTZ.U32.TRUNC.NTZ R7, R7 ;  /* 0x0000000700077305 */ /* 0x000e62000021f000 */
[----:B------:R-:W-:Y:S01]  /*0ac0*/  @!P2 IMAD.MOV R13, RZ, RZ, -R13 ;  /* 0x000000ffff0da224 */ /* 0x000fe200078e0a0d */
[----:B------:R-:W-:Y:S01]  /*0ad0*/  @!P1 LOP3.LUT R13, RZ, R12, RZ, 0x33, !PT ;  /* 0x0000000cff0d9212 */ /* 0x000fe200078e33ff */
[----:B---3--:R-:W-:-:S04]  /*0ae0*/  IMAD.MOV R2, RZ, RZ, -R3 ;  /* 0x000000ffff027224 */ /* 0x008fc800078e0a03 */
[----:B------:R-:W-:-:S04]  /*0af0*/  IMAD.MOV R5, RZ, RZ, -R13 ;  /* 0x000000ffff057224 */ /* 0x000fc800078e0a0d */
[----:B------:R-:W-:Y:S01]  /*0b00*/  IMAD R5, R12, R5, R9 ;  /* 0x000000050c057224 */ /* 0x000fe200078e0209 */
[----:B------:R-:W-:Y:S01]  /*0b10*/  LOP3.LUT R12, R0, 0x60, RZ, 0xc0, !PT ;  /* 0x00000060000c7812 */ /* 0x000fe200078ec0ff */
[----:B------:R-:W-:Y:S02]  /*0b20*/  IMAD R9, R2, R17, RZ ;  /* 0x0000001102097224 */ /* 0x000fe400078e02ff */
[----:B------:R-:W-:Y:S02]  /*0b30*/  IMAD.MOV.U32 R2, RZ, RZ, RZ ;  /* 0x000000ffff027224 */ /* 0x000fe400078e00ff */
[----:B-1----:R-:W-:Y:S02]  /*0b40*/  IMAD.MOV R11, RZ, RZ, -R7 ;  /* 0x000000ffff0b7224 */ /* 0x002fe400078e0a07 */
[----:B------:R-:W-:-:S04]  /*0b50*/  IMAD.HI.U32 R9, R3, R9, R2 ;  /* 0x0000000903097227 */ /* 0x000fc800078e0002 */
[----:B------:R-:W-:Y:S02]  /*0b60*/  IMAD.IADD R3, R10, 0x1, R5 ;  /* 0x000000010a037824 */ /* 0x000fe400078e0205 */
[----:B------:R-:W-:Y:S02]  /*0b70*/  IMAD R11, R11, R4, RZ ;  /* 0x000000040b0b7224 */ /* 0x000fe400078e02ff */
[----:B------:R-:W-:Y:S01]  /*0b80*/  VIADD R5, R99, UR4 ;  /* 0x0000000463057c36 */ /* 0x000fe20008000000 */
[----:B------:R-:W1:Y:S01]  /*0b90*/  LDCU UR4, c[0x0][0x3a4] ;  /* 0x00007480ff0477ac */ /* 0x000e620008000800 */
[----:B------:R-:W-:Y:S01]  /*0ba0*/  IMAD.SHL.U32 R2, R13, 0x200, RZ ;  /* 0x000002000d027824 */ /* 0x000fe200078e00ff */
[----:B------:R-:W-:Y:S01]  /*0bb0*/  SHF.R.U32.HI R13, RZ, 0x1, R12 ;  /* 0x00000001ff0d7819 */ /* 0x000fe2000001160c */
[----:B------:R-:W-:-:S03]  /*0bc0*/  IMAD.HI.U32 R10, R7, R11, R6 ;  /* 0x0000000b070a7227 */ /* 0x000fc600078e0006 */
[----:B------:R-:W-:Y:S01]  /*0bd0*/  LOP3.LUT R7, R2, 0x183, R5, 0xf8, !PT ;  /* 0x0000018302077812 */ /* 0x000fe200078ef805 */
[----:B------:R-:W-:Y:S01]  /*0be0*/  IMAD R3, R3, 0x40, R8 ;  /* 0x0000004003037824 */ /* 0x000fe200078e0208 */
[----:B------:R-:W-:Y:S01]  /*0bf0*/  LOP3.LUT R196, R196, R13, RZ, 0x3c, !PT ;  /* 0x0000000dc4c47212 */ /* 0x000fe200078e3cff */
[C---:B------:R-:W-:Y:S01]  /*0c00*/  IMAD.SHL.U32 R5, R0.reuse, 0x80, RZ ;  /* 0x0000008000057824 */ /* 0x040fe200078e00ff */
[----:B------:R-:W-:Y:S01]  /*0c10*/  LOP3.LUT R18, R7, 0x7c, RZ, 0xfc, !PT ;  /* 0x0000007c07127812 */ /* 0x000fe200078efcff */
[----:B------:R-:W-:Y:S01]  /*0c20*/  IMAD.SHL.U32 R11, R0, 0x10, RZ ;  /* 0x00000010000b7824 */ /* 0x000fe200078e00ff */
[----:B------:R-:W-:Y:S02]  /*0c30*/  IABS R15, R7 ;  /* 0x00000007000f7213 */ /* 0x000fe40000000000 */
[----:B------:R-:W-:Y:S02]  /*0c40*/  IABS R14, R3 ;  /* 0x00000003000e7213 */ /* 0x000fe40000000000 */
[----:B------:R-:W-:-:S02]  /*0c50*/  IABS R19, R18 ;  /* 0x0000001200137213 */ /* 0x000fc40000000000 */
[----:B------:R-:W-:Y:S01]  /*0c60*/  LOP3.LUT R8, R5, 0x1f80, RZ, 0xc0, !PT ;  /* 0x00001f8005087812 */ /* 0x000fe200078ec0ff */
[----:B------:R-:W-:Y:S01]  /*0c70*/  IMAD.HI.U32 R5, R10, R15, RZ ;  /* 0x0000000f0a057227 */ /* 0x000fe200078e00ff */
[----:B------:R-:W-:Y:S02]  /*0c80*/  LOP3.LUT R20, R7, 0x40, RZ, 0xfc, !PT ;  /* 0x0000004007147812 */ /* 0x000fe400078efcff */
[----:B------:R-:W-:Y:S01]  /*0c90*/  LOP3.LUT R11, R8, 0x70, R11, 0xf8, !PT ;  /* 0x00000070080b7812 */ /* 0x000fe200078ef80b */
[----:B------:R-:W-:Y:S01]  /*0ca0*/  IMAD.HI.U32 R9, R9, R14, RZ ;  /* 0x0000000e09097227 */ /* 0x000fe200078e00ff */
[----:B------:R-:W-:Y:S02]  /*0cb0*/  IABS R41, R20 ;  /* 0x0000001400297213 */ /* 0x000fe40000000000 */
[----:B------:R-:W-:Y:S01]  /*0cc0*/  LOP3.LUT R194, R11, 0x4, R194, 0xf8, !PT ;  /* 0x000000040bc27812 */ /* 0x000fe200078ef8c2 */
[----:B------:R-:W-:Y:S01]  /*0cd0*/  IMAD.HI.U32 R6, R10, R19, RZ ;  /* 0x000000130a067227 */ /* 0x000fe200078e00ff */
[----:B------:R-:W-:-:S02]  /*0ce0*/  LOP3.LUT R22, R7, 0x44, RZ, 0xfc, !PT ;  /* 0x0000004407167812 */ /* 0x000fc400078efcff */
[C---:B------:R-:W-:Y:S01]  /*0cf0*/  LOP3.LUT R24, R7.reuse, 0x54, RZ, 0xfc, !PT ;  /* 0x0000005407187812 */ /* 0x040fe200078efcff */
[----:B------:R-:W-:Y:S01]  /*0d00*/  IMAD.MOV R12, RZ, RZ, -R5 ;  /* 0x000000ffff0c7224 */ /* 0x000fe200078e0a05 */
[----:B------:R-:W-:Y:S01]  /*0d10*/  IABS R43, R22 ;  /* 0x00000016002b7213 */ /* 0x000fe20000000000 */
[----:B------:R-:W-:Y:S01]  /*0d20*/  IMAD.MOV R5, RZ, RZ, -R9 ;  /* 0x000000ffff057224 */ /* 0x000fe200078e0a09 */
[----:B------:R-:W-:Y:S01]  /*0d30*/  IABS R53, R24 ;  /* 0x0000001800357213 */ /* 0x000fe20000000000 */
[----:B------:R-:W-:Y:S01]  /*0d40*/  IMAD.MOV R16, RZ, RZ, -R6 ;  /* 0x000000ffff107224 */ /* 0x000fe200078e0a06 */
[----:B------:R-:W-:Y:S01]  /*0d50*/  LOP3.LUT R26, R7, 0x60, RZ, 0xfc, !PT ;  /* 0x00000060071a7812 */ /* 0x000fe200078efcff */
[----:B------:R-:W-:Y:S01]  /*0d60*/  IMAD R6, R17, R5, R14 ;  /* 0x0000000511067224 */ /* 0x000fe200078e020e */
[C---:B------:R-:W-:Y:S01]  /*0d70*/  LOP3.LUT R14, R7.reuse, 0x8, RZ, 0xfc, !PT ;  /* 0x00000008070e7812 */ /* 0x040fe200078efcff */
[C---:B------:R-:W-:Y:S01]  /*0d80*/  IMAD R9, R4.reuse, R12, R15 ;  /* 0x0000000c04097224 */ /* 0x040fe200078e020f */
[----:B------:R-:W-:Y:S01]  /*0d90*/  LOP3.LUT R12, R7, 0x4, RZ, 0xfc, !PT ;  /* 0x00000004070c7812 */ /* 0x000fe200078efcff */
[C---:B------:R-:W-:Y:S01]  /*0da0*/  IMAD R15, R4.reuse, R16, R19 ;  /* 0x00000010040f7224 */ /* 0x040fe200078e0213 */
[----:B------:R-:W-:Y:S01]  /*0db0*/  ISETP.GT.U32.AND P0, PT, R17, R6, PT ;  /* 0x000000061100720c */ /* 0x000fe20003f04070 */
[----:B------:R-:W-:Y:S01]  /*0dc0*/  IMAD.SHL.U32 R5, R99, 0x200000, RZ ;  /* 0x0020000063057824 */ /* 0x000fe200078e00ff */
[----:B------:R-:W-:-:S02]  /*0dd0*/  ISETP.GT.U32.AND P2, PT, R4, R9, PT ;  /* 0x000000090400720c */ /* 0x000fc40003f44070 */
[----:B------:R-:W-:Y:S02]  /*0de0*/  ISETP.GT.U32.AND P3, PT, R4, R15, PT ;  /* 0x0000000f0400720c */ /* 0x000fe40003f64070 */
[----:B------:R-:W-:Y:S02]  /*0df0*/  IABS R8, R12 ;  /* 0x0000000c00087213 */ /* 0x000fe40000000000 */
[----:B------:R-:W-:Y:S02]  /*0e00*/  LOP3.LUT R5, R5, 0x600000, RZ, 0xc0, !PT ;  /* 0x0060000005057812 */ /* 0x000fe400078ec0ff */
[----:B------:R-:W-:Y:S01]  /*0e10*/  IABS R13, R14 ;  /* 0x0000000e000d7213 */ /* 0x000fe20000000000 */
[----:B------:R-:W-:Y:S01]  /*0e20*/  IMAD.MOV.U32 R11, RZ, RZ, R8 ;  /* 0x000000ffff0b7224 */ /* 0x000fe200078e0008 */
[----:B------:R-:W-:Y:S01]  /*0e30*/  R2UR UR12, R5 ;  /* 0x00000000050c72ca */ /* 0x000fe200000e0000 */
[----:B------:R-:W-:Y:S01]  /*0e40*/  @!P0 IMAD.IADD R6, R6, 0x1, -R17 ;  /* 0x0000000106068824 */ /* 0x000fe200078e0a11 */
[----:B------:R-:W-:Y:S01]  /*0e50*/  ISETP.GE.AND P1, PT, R12, RZ, PT ;  /* 0x000000ff0c00720c */ /* 0x000fe20003f26270 */
[--C-:B------:R-:W-:Y:S01]  /*0e60*/  @!P2 IMAD.IADD R9, R9, 0x1, -R4.reuse ;  /* 0x000000010909a824 */ /* 0x100fe200078e0a04 */
[----:B------:R-:W-:Y:S01]  /*0e70*/  LOP3.LUT R12, R7, 0xc, RZ, 0xfc, !PT ;  /* 0x0000000c070c7812 */ /* 0x000fe200078efcff */
[----:B------:R-:W-:Y:S01]  /*0e80*/  @!P3 IMAD.IADD R15, R15, 0x1, -R4 ;  /* 0x000000010f0fb824 */ /* 0x000fe200078e0a04 */
[----:B------:R-:W-:Y:S01]  /*0e90*/  ISETP.GT.U32.AND P3, PT, R17, R6, PT ;  /* 0x000000061100720c */ /* 0x000fe20003f64070 */
[----:B------:R-:W-:Y:S01]  /*0ea0*/  IMAD.HI.U32 R5, R10, R11, RZ ;  /* 0x0000000b0a057227 */ /* 0x000fe200078e00ff */
[----:B------:R-:W-:-:S02]  /*0eb0*/  ISETP.GT.U32.AND P5, PT, R4, R9, PT ;  /* 0x000000090400720c */ /* 0x000fc40003fa4070 */
[----:B------:R-:W-:Y:S01]  /*0ec0*/  ISETP.GT.U32.AND P4, PT, R4, R15, PT ;  /* 0x0000000f0400720c */ /* 0x000fe20003f84070 */
[----:B------:R-:W-:Y:S01]  /*0ed0*/  IMAD.HI.U32 R8, R10, R13, RZ ;  /* 0x0000000d0a087227 */ /* 0x000fe200078e00ff */
[----:B------:R-:W-:Y:S02]  /*0ee0*/  ISETP.GE.AND P2, PT, R12, RZ, PT ;  /* 0x000000ff0c00720c */ /* 0x000fe40003f46270 */
[----:B------:R-:W-:Y:S01]  /*0ef0*/  IABS R12, R12 ;  /* 0x0000000c000c7213 */ /* 0x000fe20000000000 */
[----:B------:R-:W-:Y:S01]  /*0f00*/  IMAD.MOV R5, RZ, RZ, -R5 ;  /* 0x000000ffff057224 */ /* 0x000fe200078e0a05 */
[----:B------:R-:W-:Y:S01]  /*0f10*/  ISETP.GE.AND P0, PT, R18, RZ, PT ;  /* 0x000000ff1200720c */ /* 0x000fe20003f06270 */
[----:B------:R-:W-:Y:S01]  /*0f20*/  IMAD.MOV R8, RZ, RZ, -R8 ;  /* 0x000000ffff087224 */ /* 0x000fe200078e0a08 */
[----:B------:R-:W-:Y:S01]  /*0f30*/  ISETP.GE.AND P6, PT, R14, RZ, PT ;  /* 0x000000ff0e00720c */ /* 0x000fe20003fc6270 */
[C---:B------:R-:W-:Y:S01]  /*0f40*/  IMAD R11, R4.reuse, R5, R11 ;  /* 0x00000005040b7224 */ /* 0x040fe200078e020b */
[C---:B------:R-:W-:Y:S01]  /*0f50*/  LOP3.LUT R14, R7.reuse, 0x10, RZ, 0xfc, !PT ;  /* 0x00000010070e7812 */ /* 0x040fe200078efcff */
[----:B------:R-:W-:Y:S01]  /*0f60*/  IMAD R13, R4, R8, R13 ;  /* 0x00000008040d7224 */ /* 0x000fe200078e020d */
[----:B------:R-:W-:Y:S01]  /*0f70*/  LOP3.LUT R16, R7, 0x14, RZ, 0xfc, !PT ;  /* 0x0000001407107812 */ /* 0x000fe200078efcff */
[----:B------:R-:W-:Y:S01]  /*0f80*/  @!P3 IMAD.IADD R6, R6, 0x1, -R17 ;  /* 0x000000010606b824 */ /* 0x000fe200078e0a11 */
[C---:B------:R-:W-:Y:S01]  /*0f90*/  ISETP.GT.U32.AND P3, PT, R4.reuse, R11, PT ;  /* 0x0000000b0400720c */ /* 0x040fe20003f64070 */
[----:B------:R-:W-:Y:S01]  /*0fa0*/  IMAD.MOV.U32 R17, RZ, RZ, R12 ;  /* 0x000000ffff117224 */ /* 0x000fe200078e000c */
[----:B------:R-:W-:Y:S01]  /*0fb0*/  IABS R19, R14 ;  /* 0x0000000e00137213 */ /* 0x000fe20000000000 */
[--C-:B------:R-:W-:Y:S01]  /*0fc0*/  @!P4 IMAD.IADD R15, R15, 0x1, -R4.reuse ;  /* 0x000000010f0fc824 */ /* 0x100fe200078e0a04 */
[----:B------:R-:W-:Y:S01]  /*0fd0*/  ISETP.GE.AND P4, PT, R7, RZ, PT ;  /* 0x000000ff0700720c */ /* 0x000fe20003f86270 */
[----:B------:R-:W-:Y:S01]  /*0fe0*/  @!P5 IMAD.IADD R9, R9, 0x1, -R4 ;  /* 0x000000010909d824 */ /* 0x000fe200078e0a04 */
[----:B------:R-:W-:Y:S01]  /*0ff0*/  ISETP.GT.U32.AND P5, PT, R4, R13, PT ;  /* 0x0000000d0400720c */ /* 0x000fe20003fa4070 */
[----:B------:R-:W-:Y:S01]  /*1000*/  IMAD.HI.U32 R8, R10, R17, RZ ;  /* 0x000000110a087227 */ /* 0x000fe200078e00ff */
[----:B------:R-:W-:-:S02]  /*1010*/  IABS R21, R16 ;  /* 0x0000001000157213 */ /* 0x000fc40000000000 */
[----:B------:R-:W-:Y:S01]  /*1020*/  LOP3.LUT R18, R7, 0x20, RZ, 0xfc, !PT ;  /* 0x0000002007127812 */ /* 0x000fe200078efcff */
[----:B------:R-:W-:Y:S01]  /*1030*/  IMAD.MOV R8, RZ, RZ, -R8 ;  /* 0x000000ffff087224 */ /* 0x000fe200078e0a08 */
[----:B------:R-:W-:Y:S01]  /*1040*/  IABS R59, R26 ;  /* 0x0000001a003b7213 */ /* 0x000fe20000000000 */
[----:B------:R-:W-:Y:S01]  /*1050*/  IMAD.MOV.U32 R5, RZ, RZ, R15 ;  /* 0x000000ffff057224 */ /* 0x000fe200078e000f */
[----:B------:R-:W-:Y:S01]  /*1060*/  IABS R25, R18 ;  /* 0x0000001200197213 */ /* 0x000fe20000000000 */
[--C-:B------:R-:W-:Y:S01]  /*1070*/  @!P3 IMAD.IADD R11, R11, 0x1, -R4.reuse ;  /* 0x000000010b0bb824 */ /* 0x100fe200078e0a04 */
[----:B------:R-:W-:Y:S01]  /*1080*/  ISETP.GE.AND P3, PT, R14, RZ, PT ;  /* 0x000000ff0e00720c */ /* 0x000fe20003f66270 */
[C---:B------:R-:W-:Y:S01]  /*1090*/  IMAD R15, R4.reuse, R8, R17 ;  /* 0x00000008040f7224 */ /* 0x040fe200078e0211 */
[----:B------:R-:W-:Y:S01]  /*10a0*/  LOP3.LUT R14, R7, 0x18, RZ, 0xfc, !PT ;  /* 0x00000018070e7812 */ /* 0x000fe200078efcff */
[----:B------:R-:W-:Y:S01]  /*10b0*/  @!P0 IMAD.MOV R5, RZ, RZ, -R5 ;  /* 0x000000ffff058224 */ /* 0x000fe200078e0a05 */
[C---:B------:R-:W-:Y:S01]  /*10c0*/  ISETP.GT.U32.AND P0, PT, R4.reuse, R11, PT ;  /* 0x0000000b0400720c */ /* 0x040fe20003f04070 */
[----:B------:R-:W-:Y:S01]  /*10d0*/  @!P5 IMAD.IADD R13, R13, 0x1, -R4 ;  /* 0x000000010d0dd824 */ /* 0x000fe200078e0a04 */
[----:B------:R-:W-:Y:S01]  /*10e0*/  LOP3.LUT R28, R7, 0x68, RZ, 0xfc, !PT ;  /* 0x00000068071c7812 */ /* 0x000fe200078efcff */
[----:B------:R-:W-:Y:S01]  /*10f0*/  @!P4 IMAD.MOV R9, RZ, RZ, -R9 ;  /* 0x000000ffff09c224 */ /* 0x000fe200078e0a09 */
[----:B------:R-:W-:Y:S01]  /*1100*/  ISETP.GT.U32.AND P4, PT, R4, R15, PT ;  /* 0x0000000f0400720c */ /* 0x000fe20003f84070 */
[----:B------:R-:W-:Y:S01]  /*1110*/  IMAD.HI.U32 R8, R10, R19, RZ ;  /* 0x000000130a087227 */ /* 0x000fe200078e00ff */
[----:B------:R-:W-:-:S02]  /*1120*/  ISETP.GT.U32.AND P5, PT, R4, R13, PT ;  /* 0x0000000d0400720c */ /* 0x000fc40003fa4070 */
[C---:B------:R-:W-:Y:S01]  /*1130*/  LOP3.LUT R30, R7.reuse, 0x6c, RZ, 0xfc, !PT ;  /* 0x0000006c071e7812 */ /* 0x040fe200078efcff */
[----:B------:R-:W-:Y:S01]  /*1140*/  IMAD.MOV R8, RZ, RZ, -R8 ;  /* 0x000000ffff087224 */ /* 0x000fe200078e0a08 */
[----:B------:R-:W-:Y:S01]  /*1150*/  LOP3.LUT R32, R7, 0x70, RZ, 0xfc, !PT ;  /* 0x0000007007207812 */ /* 0x000fe200078efcff */
[----:B------:R-:W-:Y:S01]  /*1160*/  IMAD.HI.U32 R12, R10, R21, RZ ;  /* 0x000000150a0c7227 */ /* 0x000fe200078e00ff */
[----:B------:R-:W-:Y:S02]  /*1170*/  IABS R63, R28 ;  /* 0x0000001c003f7213 */ /* 0x000fe40000000000 */
[----:B------:R-:W-:Y:S01]  /*1180*/  IABS R65, R30 ;  /* 0x0000001e00417213 */ /* 0x000fe20000000000 */
[----:B------:R-:W-:Y:S01]  /*1190*/  IMAD R17, R4, R8, R19 ;  /* 0x0000000804117224 */ /* 0x000fe200078e0213 */
[----:B------:R-:W-:Y:S01]  /*11a0*/  IABS R8, R14 ;  /* 0x0000000e00087213 */ /* 0x000fe20000000000 */
[----:B------:R-:W-:Y:S01]  /*11b0*/  IMAD.MOV R12, RZ, RZ, -R12 ;  /* 0x000000ffff0c7224 */ /* 0x000fe200078e0a0c */
[----:B------:R-:W-:Y:S01]  /*11c0*/  IABS R67, R32 ;  /* 0x0000002000437213 */ /* 0x000fe20000000000 */
[--C-:B------:R-:W-:Y:S01]  /*11d0*/  @!P0 IMAD.IADD R11, R11, 0x1, -R4.reuse ;  /* 0x000000010b0b8824 */ /* 0x100fe200078e0a04 */
[----:B------:R-:W-:Y:S01]  /*11e0*/  ISETP.GE.AND P0, PT, R16, RZ, PT ;  /* 0x000000ff1000720c */ /* 0x000fe20003f06270 */
[----:B------:R-:W-:Y:S01]  /*11f0*/  @!P4 IMAD.IADD R15, R15, 0x1, -R4 ;  /* 0x000000010f0fc824 */ /* 0x000fe200078e0a04 */
[C---:B------:R-:W-:Y:S01]  /*1200*/  LOP3.LUT R16, R7.reuse, 0x1c, RZ, 0xfc, !PT ;  /* 0x0000001c07107812 */ /* 0x040fe200078efcff */
[C---:B------:R-:W-:Y:S01]  /*1210*/  IMAD R19, R4.reuse, R12, R21 ;  /* 0x0000000c04137224 */ /* 0x040fe200078e0215 */
[----:B------:R-:W-:Y:S01]  /*1220*/  LOP3.LUT R34, R7, 0x74, RZ, 0xfc, !PT ;  /* 0x0000007407227812 */ /* 0x000fe200078efcff */
[----:B------:R-:W-:Y:S01]  /*1230*/  IMAD.MOV.U32 R21, RZ, RZ, R8 ;  /* 0x000000ffff157224 */ /* 0x000fe200078e0008 */
[----:B------:R-:W-:Y:S01]  /*1240*/  IABS R23, R16 ;  /* 0x0000001000177213 */ /* 0x000fe20000000000 */
[----:B------:R-:W-:Y:S01]  /*1250*/  @!P5 IMAD.IADD R13, R13, 0x1, -R4 ;  /* 0x000000010d0dd824 */ /* 0x000fe200078e0a04 */
[C---:B------:R-:W-:Y:S01]  /*1260*/  ISETP.GT.U32.AND P5, PT, R4.reuse, R17, PT ;  /* 0x000000110400720c */ /* 0x040fe20003fa4070 */
[----:B------:R-:W-:Y:S01]  /*1270*/  @!P1 IMAD.MOV R11, RZ, RZ, -R11 ;  /* 0x000000ffff0b9224 */ /* 0x000fe200078e0a0b */
[----:B------:R-:W-:Y:S01]  /*1280*/  ISETP.GT.U32.AND P1, PT, R4, R15, PT ;  /* 0x0000000f0400720c */ /* 0x000fe20003f24070 */
[----:B------:R-:W-:Y:S01]  /*1290*/  IMAD.HI.U32 R8, R10, R21, RZ ;  /* 0x000000150a087227 */ /* 0x000fe200078e00ff */
[----:B------:R-:W-:-:S02]  /*12a0*/  ISETP.GT.U32.AND P4, PT, R4, R19, PT ;  /* 0x000000130400720c */ /* 0x000fc40003f84070 */
[----:B------:R-:W-:Y:S01]  /*12b0*/  IABS R69, R34 ;  /* 0x0000002200457213 */ /* 0x000fe20000000000 */
[----:B------:R-:W-:Y:S02]  /*12c0*/  IMAD.MOV R12, RZ, RZ, -R8 ;  /* 0x000000ffff0c7224 */ /* 0x000fe400078e0a08 */
[----:B------:R-:W-:-:S04]  /*12d0*/  IMAD.HI.U32 R8, R10, R23, RZ ;  /* 0x000000170a087227 */ /* 0x000fc800078e00ff */
[C---:B------:R-:W-:Y:S01]  /*12e0*/  IMAD R21, R4.reuse, R12, R21 ;  /* 0x0000000c04157224 */ /* 0x040fe200078e0215 */
[----:B------:R-:W-:Y:S01]  /*12f0*/  LOP3.LUT R12, R7, 0x24, RZ, 0xfc, !PT ;  /* 0x00000024070c7812 */ /* 0x000fe200078efcff */
[--C-:B------:R-:W-:Y:S02]  /*1300*/  @!P5 IMAD.IADD R17, R17, 0x1, -R4.reuse ;  /* 0x000000011111d824 */ /* 0x100fe400078e0a04 */
[--C-:B------:R-:W-:Y:S01]  /*1310*/  @!P1 IMAD.IADD R15, R15, 0x1, -R4.reuse ;  /* 0x000000010f0f9824 */ /* 0x100fe200078e0a04 */
[C---:B------:R-:W-:Y:S01]  /*1320*/  ISETP.GT.U32.AND P1, PT, R4.reuse, R21, PT ;  /* 0x000000150400720c */ /* 0x040fe20003f24070 */
[----:B------:R-:W-:Y:S01]  /*1330*/  @!P4 IMAD.IADD R19, R19, 0x1, -R4 ;  /* 0x000000011313c824 */ /* 0x000fe200078e0a04 */
[C---:B------:R-:W-:Y:S01]  /*1340*/  ISETP.GT.U32.AND P5, PT, R4.reuse, R17, PT ;  /* 0x000000110400720c */ /* 0x040fe20003fa4070 */
[----:B------:R-:W-:Y:S01]  /*1350*/  IMAD.MOV R8, RZ, RZ, -R8 ;  /* 0x000000ffff087224 */ /* 0x000fe200078e0a08 */
[----:B------:R-:W-:Y:S01]  /*1360*/  IABS R27, R12 ;  /* 0x0000000c001b7213 */ /* 0x000fe20000000000 */
[----:B------:R-:W-:Y:S01]  /*1370*/  @!P6 IMAD.MOV R13, RZ, RZ, -R13 ;  /* 0x000000ffff0de224 */ /* 0x000fe200078e0a0d */
[C---:B------:R-:W-:Y:S01]  /*1380*/  ISETP.GT.U32.AND P4, PT, R4.reuse, R19, PT ;  /* 0x000000130400720c */ /* 0x040fe20003f84070 */
[----:B------:R-:W-:Y:S01]  /*1390*/  IMAD R23, R4, R8, R23 ;  /* 0x0000000804177224 */ /* 0x000fe200078e0217 */
[----:B------:R-:W-:Y:S01]  /*13a0*/  ISETP.GE.AND P6, PT, R14, RZ, PT ;  /* 0x000000ff0e00720c */ /* 0x000fe20003fc6270 */
[----:B------:R-:W-:Y:S01]  /*13b0*/  IMAD.HI.U32 R8, R10, R25, RZ ;  /* 0x000000190a087227 */ /* 0x000fe200078e00ff */
[----:B------:R-:W-:-:S03]  /*13c0*/  LOP3.LUT R14, R7, 0x28, RZ, 0xfc, !PT ;  /* 0x00000028070e7812 */ /* 0x000fc600078efcff */
[----:B------:R-:W-:Y:S01]  /*13d0*/  @!P1 IMAD.IADD R21, R21, 0x1, -R4 ;  /* 0x0000000115159824 */ /* 0x000fe200078e0a04 */
[----:B------:R-:W-:Y:S01]  /*13e0*/  IABS R29, R14 ;  /* 0x0000000e001d7213 */ /* 0x000fe20000000000 */
[----:B------:R-:W-:Y:S02]  /*13f0*/  IMAD.MOV R8, RZ, RZ, -R8 ;  /* 0x000000ffff087224 */ /* 0x000fe400078e0a08 */
[----:B------:R-:W-:Y:S01]  /*1400*/  @!P5 IMAD.IADD R17, R17, 0x1, -R4 ;  /* 0x000000011111d824 */ /* 0x000fe200078e0a04 */
[C---:B------:R-:W-:Y:S01]  /*1410*/  ISETP.GT.U32.AND P5, PT, R4.reuse, R23, PT ;  /* 0x000000170400720c */ /* 0x040fe20003fa4070 */
[C---:B------:R-:W-:Y:S01]  /*1420*/  IMAD R25, R4.reuse, R8, R25 ;  /* 0x0000000804197224 */ /* 0x040fe200078e0219 */
[----:B------:R-:W-:Y:S01]  /*1430*/  ISETP.GT.U32.AND P1, PT, R4, R21, PT ;  /* 0x000000150400720c */ /* 0x000fe20003f24070 */
[----:B------:R-:W-:-:S04]  /*1440*/  IMAD.HI.U32 R8, R10, R27, RZ ;  /* 0x0000001b0a087227 */ /* 0x000fc800078e00ff */
[----:B------:R-:W-:Y:S01]  /*1450*/  @!P4 IMAD.IADD R19, R19, 0x1, -R4 ;  /* 0x000000011313c824 */ /* 0x000fe200078e0a04 */
[----:B------:R-:W-:Y:S01]  /*1460*/  ISETP.GT.U32.AND P4, PT, R4, R25, PT ;  /* 0x000000190400720c */ /* 0x000fe20003f84070 */
[----:B------:R-:W-:Y:S02]  /*1470*/  IMAD.MOV R8, RZ, RZ, -R8 ;  /* 0x000000ffff087224 */ /* 0x000fe400078e0a08 */
[----:B------:R-:W-:Y:S02]  /*1480*/  @!P0 IMAD.MOV R19, RZ, RZ, -R19 ;  /* 0x000000ffff138224 */ /* 0x000fe400078e0a13 */
[--C-:B------:R-:W-:Y:S01]  /*1490*/  @!P5 IMAD.IADD R23, R23, 0x1, -R4.reuse ;  /* 0x000000011717d824 */ /* 0x100fe200078e0a04 */
[----:B------:R-:W-:Y:S01]  /*14a0*/  ISETP.GE.AND P5, PT, R12, RZ, PT ;  /* 0x000000ff0c00720c */ /* 0x000fe20003fa6270 */
[--C-:B------:R-:W-:Y:S01]  /*14b0*/  @!P1 IMAD.IADD R21, R21, 0x1, -R4.reuse ;  /* 0x0000000115159824 */ /* 0x100fe200078e0a04 */
[----:B------:R-:W-:Y:S01]  /*14c0*/  ISETP.GE.AND P1, PT, R14, RZ, PT ;  /* 0x000000ff0e00720c */ /* 0x000fe20003f26270 */
[C---:B------:R-:W-:Y:S01]  /*14d0*/  IMAD R27, R4.reuse, R8, R27 ;  /* 0x00000008041b7224 */ /* 0x040fe200078e021b */
[C---:B------:R-:W-:Y:S01]  /*14e0*/  ISETP.GT.U32.AND P0, PT, R4.reuse, R23, PT ;  /* 0x000000170400720c */ /* 0x040fe20003f04070 */
[----:B------:R-:W-:Y:S01]  /*14f0*/  @!P6 IMAD.MOV R21, RZ, RZ, -R21 ;  /* 0x000000ffff15e224 */ /* 0x000fe200078e0a15 */
[----:B------:R-:W-:Y:S01]  /*1500*/  LOP3.LUT R14, R7, 0x30, RZ, 0xfc, !PT ;  /* 0x00000030070e7812 */ /* 0x000fe200078efcff */
[----:B------:R-:W-:Y:S01]  /*1510*/  @!P2 IMAD.MOV R15, RZ, RZ, -R15 ;  /* 0x000000ffff0fa224 */ /* 0x000fe200078e0a0f */
[----:B------:R-:W-:Y:S01]  /*1520*/  ISETP.GT.U32.AND P6, PT, R4, R27, PT ;  /* 0x0000001b0400720c */ /* 0x000fe20003fc4070 */
[----:B------:R-:W-:Y:S01]  /*1530*/  @!P4 IMAD.IADD R25, R25, 0x1, -R4 ;  /* 0x000000011919c824 */ /* 0x000fe200078e0a04 */
[----:B------:R-:W-:Y:S01]  /*1540*/  ISETP.GE.AND P2, PT, R16, RZ, PT ;  /* 0x000000ff1000720c */ /* 0x000fe20003f46270 */
[----:B------:R-:W-:Y:S01]  /*1550*/  IMAD.HI.U32 R8, R10, R29, RZ ;  /* 0x0000001d0a087227 */ /* 0x000fe200078e00ff */
[----:B------:R-:W-:-:S02]  /*1560*/  LOP3.LUT R12, R7, 0x2c, RZ, 0xfc, !PT ;  /* 0x0000002c070c7812 */ /* 0x000fc400078efcff */
[----:B------:R-:W-:Y:S01]  /*1570*/  ISETP.GT.U32.AND P4, PT, R4, R25, PT ;  /* 0x000000190400720c */ /* 0x000fe20003f84070 */
[----:B------:R-:W-:Y:S01]  /*1580*/  IMAD.MOV R8, RZ, RZ, -R8 ;  /* 0x000000ffff087224 */ /* 0x000fe200078e0a08 */
[----:B------:R-:W-:Y:S01]  /*1590*/  IABS R33, R14 ;  /* 0x0000000e00217213 */ /* 0x000fe20000000000 */
[--C-:B------:R-:W-:Y:S01]  /*15a0*/  @!P0 IMAD.IADD R23, R23, 0x1, -R4.reuse ;  /* 0x0000000117178824 */ /* 0x100fe200078e0a04 */
[----:B------:R-:W-:Y:S01]  /*15b0*/  ISETP.GE.AND P0, PT, R12, RZ, PT ;  /* 0x000000ff0c00720c */ /* 0x000fe20003f06270 */
[----:B------:R-:W-:Y:S01]  /*15c0*/  IMAD R29, R4, R8, R29 ;  /* 0x00000008041d7224 */ /* 0x000fe200078e021d */
[----:B------:R-:W-:Y:S01]  /*15d0*/  IABS R31, R12 ;  /* 0x0000000c001f7213 */ /* 0x000fe20000000000 */
[----:B------:R-:W-:Y:S01]  /*15e0*/  @!P6 IMAD.IADD R27, R27, 0x1, -R4 ;  /* 0x000000011b1be824 */ /* 0x000fe200078e0a04 */
[----:B------:R-:W-:Y:S01]  /*15f0*/  LOP3.LUT R16, R7, 0x34, RZ, 0xfc, !PT ;  /* 0x0000003407107812 */ /* 0x000fe200078efcff */
[----:B------:R-:W-:Y:S01]  /*1600*/  @!P2 IMAD.MOV R23, RZ, RZ, -R23 ;  /* 0x000000ffff17a224 */ /* 0x000fe200078e0a17 */
[----:B------:R-:W-:Y:S01]  /*1610*/  ISETP.GE.AND P6, PT, R14, RZ, PT ;  /* 0x000000ff0e00720c */ /* 0x000fe20003fc6270 */
[----:B------:R-:W-:Y:S01]  /*1620*/  IMAD.HI.U32 R12, R10, R33, RZ ;  /* 0x000000210a0c7227 */ /* 0x000fe200078e00ff */
[----:B------:R-:W-:-:S02]  /*1630*/  ISETP.GT.U32.AND P2, PT, R4, R27, PT ;  /* 0x0000001b0400720c */ /* 0x000fc40003f44070 */
[----:B------:R-:W-:Y:S01]  /*1640*/  IABS R35, R16 ;  /* 0x0000001000237213 */ /* 0x000fe20000000000 */
[----:B------:R-:W-:Y:S01]  /*1650*/  @!P4 IMAD.IADD R25, R25, 0x1, -R4 ;  /* 0x000000011919c824 */ /* 0x000fe200078e0a04 */
[----:B------:R-:W-:Y:S01]  /*1660*/  ISETP.GT.U32.AND P4, PT, R4, R29, PT ;  /* 0x0000001d0400720c */ /* 0x000fe20003f84070 */
[----:B------:R-:W-:Y:S01]  /*1670*/  @!P3 IMAD.MOV R17, RZ, RZ, -R17 ;  /* 0x000000ffff11b224 */ /* 0x000fe200078e0a11 */
[----:B------:R-:W-:Y:S01]  /*1680*/  ISETP.GE.AND P3, PT, R18, RZ, PT ;  /* 0x000000ff1200720c */ /* 0x000fe20003f66270 */
[----:B------:R-:W-:Y:S01]  /*1690*/  IMAD.MOV R12, RZ, RZ, -R12 ;  /* 0x000000ffff0c7224 */ /* 0x000fe200078e0a0c */
[----:B------:R-:W-:Y:S01]  /*16a0*/  LOP3.LUT R18, R7, 0x3c, RZ, 0xfc, !PT ;  /* 0x0000003c07127812 */ /* 0x000fe200078efcff */
[----:B------:R-:W-:-:S03]  /*16b0*/  IMAD.HI.U32 R8, R10, R31, RZ ;  /* 0x0000001f0a087227 */ /* 0x000fc600078e00ff */
[----:B------:R-:W-:Y:S01]  /*16c0*/  IABS R39, R18 ;  /* 0x0000001200277213 */ /* 0x000fe20000000000 */
[----:B------:R-:W-:Y:S02]  /*16d0*/  IMAD R33, R4, R12, R33 ;  /* 0x0000000c04217224 */ /* 0x000fe400078e0221 */
[--C-:B------:R-:W-:Y:S02]  /*16e0*/  @!P2 IMAD.IADD R27, R27, 0x1, -R4.reuse ;  /* 0x000000011b1ba824 */ /* 0x100fe400078e0a04 */
[----:B------:R-:W-:Y:S01]  /*16f0*/  @!P4 IMAD.IADD R29, R29, 0x1, -R4 ;  /* 0x000000011d1dc824 */ /* 0x000fe200078e0a04 */
[----:B------:R-:W-:Y:S01]  /*1700*/  ISETP.GE.AND P4, PT, R16, RZ, PT ;  /* 0x000000ff1000720c */ /* 0x000fe20003f86270 */
[----:B------:R-:W-:Y:S01]  /*1710*/  @!P5 IMAD.MOV R27, RZ, RZ, -R27 ;  /* 0x000000ffff1bd224 */ /* 0x000fe200078e0a1b */
[C---:B------:R-:W-:Y:S01]  /*1720*/  ISETP.GT.U32.AND P5, PT, R4.reuse, R33, PT ;  /* 0x000000210400720c */ /* 0x040fe20003fa4070 */
[----:B------:R-:W-:Y:S01]  /*1730*/  @!P3 IMAD.MOV R25, RZ, RZ, -R25 ;  /* 0x000000ffff19b224 */ /* 0x000fe200078e0a19 */
[----:B------:R-:W-:Y:S01]  /*1740*/  ISETP.GT.U32.AND P3, PT, R4, R29, PT ;  /* 0x0000001d0400720c */ /* 0x000fe20003f64070 */
[----:B------:R-:W-:-:S02]  /*1750*/  IMAD.MOV R8, RZ, RZ, -R8 ;  /* 0x000000ffff087224 */ /* 0x000fc400078e0a08 */
[----:B------:R-:W-:-:S04]  /*1760*/  IMAD.HI.U32 R14, R10, R35, RZ ;  /* 0x000000230a0e7227 */ /* 0x000fc800078e00ff */
[C---:B------:R-:W-:Y:S01]  /*1770*/  IMAD R31, R4.reuse, R8, R31 ;  /* 0x00000008041f7224 */ /* 0x040fe200078e021f */
[----:B------:R-:W-:Y:S01]  /*1780*/  LOP3.LUT R8, R7, 0x38, RZ, 0xfc, !PT ;  /* 0x0000003807087812 */ /* 0x000fe200078efcff */
[----:B------:R-:W-:Y:S02]  /*1790*/  IMAD.MOV R14, RZ, RZ, -R14 ;  /* 0x000000ffff0e7224 */ /* 0x000fe400078e0a0e */
[--C-:B------:R-:W-:Y:S01]  /*17a0*/  @!P5 IMAD.IADD R33, R33, 0x1, -R4.reuse ;  /* 0x000000012121d824 */ /* 0x100fe200078e0a04 */
[----:B------:R-:W-:Y:S01]  /*17b0*/  IABS R37, R8 ;  /* 0x0000000800257213 */ /* 0x000fe20000000000 */
[C---:B------:R-:W-:Y:S01]  /*17c0*/  IMAD R35, R4.reuse, R14, R35 ;  /* 0x0000000e04237224 */ /* 0x040fe200078e0223 */
[----:B------:R-:W-:Y:S01]  /*17d0*/  ISETP.GT.U32.AND P2, PT, R4, R31, PT ;  /* 0x0000001f0400720c */ /* 0x000fe20003f44070 */
[----:B------:R-:W-:Y:S01]  /*17e0*/  @!P3 IMAD.IADD R29, R29, 0x1, -R4 ;  /* 0x000000011d1db824 */ /* 0x000fe200078e0a04 */
[----:B------:R-:W-:Y:S01]  /*17f0*/  ISETP.GE.AND P3, PT, R8, RZ, PT ;  /* 0x000000ff0800720c */ /* 0x000fe20003f66270 */
[----:B------:R-:W-:Y:S01]  /*1800*/  IMAD.HI.U32 R8, R10, R37, RZ ;  /* 0x000000250a087227 */ /* 0x000fe200078e00ff */
[----:B------:R-:W-:-:S03]  /*1810*/  ISETP.GT.U32.AND P5, PT, R4, R33, PT ;  /* 0x000000210400720c */ /* 0x000fc60003fa4070 */
[----:B------:R-:W-:Y:S01]  /*1820*/  @!P1 IMAD.MOV R29, RZ, RZ, -R29 ;  /* 0x000000ffff1d9224 */ /* 0x000fe200078e0a1d */
[----:B------:R-:W-:Y:S01]  /*1830*/  ISETP.GT.U32.AND P1, PT, R4, R35, PT ;  /* 0x000000230400720c */ /* 0x000fe20003f24070 */
[----:B------:R-:W-:-:S04]  /*1840*/  IMAD.HI.U32 R12, R10, R39, RZ ;  /* 0x000000270a0c7227 */ /* 0x000fc800078e00ff */
[----:B------:R-:W-:Y:S02]  /*1850*/  IMAD.MOV R8, RZ, RZ, -R8 ;  /* 0x000000ffff087224 */ /* 0x000fe400078e0a08 */
[----:B------:R-:W-:Y:S02]  /*1860*/  IMAD.MOV R12, RZ, RZ, -R12 ;  /* 0x000000ffff0c7224 */ /* 0x000fe400078e0a0c */
[C---:B------:R-:W-:Y:S02]  /*1870*/  IMAD R37, R4.reuse, R8, R37 ;  /* 0x0000000804257224 */ /* 0x040fe400078e0225 */
[C---:B------:R-:W-:Y:S02]  /*1880*/  IMAD R39, R4.reuse, R12, R39 ;  /* 0x0000000c04277224 */ /* 0x040fe400078e0227 */
[----:B------:R-:W-:Y:S01]  /*1890*/  @!P5 IMAD.IADD R33, R33, 0x1, -R4 ;  /* 0x000000012121d824 */ /* 0x000fe200078e0a04 */
[----:B------:R-:W-:Y:S01]  /*18a0*/  ISETP.GT.U32.AND P5, PT, R4, R37, PT ;  /* 0x000000250400720c */ /* 0x000fe20003fa4070 */
[----:B------:R-:W-:-:S04]  /*18b0*/  IMAD.HI.U32 R14, R10, R41, RZ ;  /* 0x000000290a0e7227 */ /* 0x000fc800078e00ff */
[----:B------:R-:W-:Y:S01]  /*18c0*/  @!P1 IMAD.IADD R35, R35, 0x1, -R4 ;  /* 0x0000000123239824 */ /* 0x000fe200078e0a04 */
[C---:B------:R-:W-:Y:S01]  /*18d0*/  ISETP.GT.U32.AND P1, PT, R4.reuse, R39, PT ;  /* 0x000000270400720c */ /* 0x040fe20003f24070 */
[----:B------:R-:W-:Y:S02]  /*18e0*/  IMAD.MOV R14, RZ, RZ, -R14 ;  /* 0x000000ffff0e7224 */ /* 0x000fe400078e0a0e */
[--C-:B------:R-:W-:Y:S02]  /*18f0*/  @!P2 IMAD.IADD R31, R31, 0x1, -R4.reuse ;  /* 0x000000011f1fa824 */ /* 0x100fe400078e0a04 */
[C---:B------:R-:W-:Y:S01]  /*1900*/  IMAD R41, R4.reuse, R14, R41 ;  /* 0x0000000e04297224 */ /* 0x040fe200078e0229 */
[----:B------:R-:W-:Y:S01]  /*1910*/  LOP3.LUT R14, R7, 0x48, RZ, 0xfc, !PT ;  /* 0x00000048070e7812 */ /* 0x000fe200078efcff */
[----:B------:R-:W-:Y:S01]  /*1920*/  @!P5 IMAD.IADD R37, R37, 0x1, -R4 ;  /* 0x000000012525d824 */ /* 0x000fe200078e0a04 */
[----:B------:R-:W-:Y:S01]  /*1930*/  ISETP.GT.U32.AND P2, PT, R4, R31, PT ;  /* 0x0000001f0400720c */ /* 0x000fe20003f44070 */
[----:B------:R-:W-:Y:S01]  /*1940*/  IMAD.HI.U32 R16, R10, R43, RZ ;  /* 0x0000002b0a107227 */ /* 0x000fe200078e00ff */
[----:B------:R-:W-:-:S02]  /*1950*/  IABS R45, R14 ;  /* 0x0000000e002d7213 */ /* 0x000fc40000000000 */
[C---:B------:R-:W-:Y:S01]  /*1960*/  ISETP.GT.U32.AND P5, PT, R4.reuse, R35, PT ;  /* 0x000000230400720c */ /* 0x040fe20003fa4070 */
[----:B------:R-:W-:Y:S01]  /*1970*/  @!P1 IMAD.IADD R39, R39, 0x1, -R4 ;  /* 0x0000000127279824 */ /* 0x000fe200078e0a04 */
[----:B------:R-:W-:Y:S01]  /*1980*/  ISETP.GT.U32.AND P1, PT, R4, R37, PT ;  /* 0x000000250400720c */ /* 0x000fe20003f24070 */
[----:B------:R-:W-:-:S04]  /*1990*/  IMAD.HI.U32 R8, R10, R45, RZ ;  /* 0x0000002d0a087227 */ /* 0x000fc800078e00ff */
[----:B------:R-:W-:Y:S02]  /*19a0*/  IMAD.MOV R8, RZ, RZ, -R8 ;  /* 0x000000ffff087224 */ /* 0x000fe400078e0a08 */
[----:B------:R-:W-:Y:S02]  /*19b0*/  IMAD.MOV R16, RZ, RZ, -R16 ;  /* 0x000000ffff107224 */ /* 0x000fe400078e0a10 */
[C---:B------:R-:W-:Y:S02]  /*19c0*/  IMAD R45, R4.reuse, R8, R45 ;  /* 0x00000008042d7224 */ /* 0x040fe400078e022d */
[C---:B------:R-:W-:Y:S01]  /*19d0*/  IMAD R43, R4.reuse, R16, R43 ;  /* 0x00000010042b7224 */ /* 0x040fe200078e022b */
[----:B------:R-:W-:Y:S01]  /*19e0*/  LOP3.LUT R16, R7, 0x4c, RZ, 0xfc, !PT ;  /* 0x0000004c07107812 */ /* 0x000fe200078efcff */
[--C-:B------:R-:W-:Y:S01]  /*19f0*/  @!P1 IMAD.IADD R37, R37, 0x1, -R4.reuse ;  /* 0x0000000125259824 */ /* 0x100fe200078e0a04 */
[----:B------:R-:W-:Y:S01]  /*1a00*/  ISETP.GT.U32.AND P1, PT, R4, R45, PT ;  /* 0x0000002d0400720c */ /* 0x000fe20003f24070 */
[----:B------:R-:W-:Y:S01]  /*1a10*/  @!P2 IMAD.IADD R31, R31, 0x1, -R4 ;  /* 0x000000011f1fa824 */ /* 0x000fe200078e0a04 */
[----:B------:R-:W-:Y:S01]  /*1a20*/  IABS R47, R16 ;  /* 0x00000010002f7213 */ /* 0x000fe20000000000 */
[----:B------:R-:W-:Y:S01]  /*1a30*/  @!P3 IMAD.MOV R37, RZ, RZ, -R37 ;  /* 0x000000ffff25b224 */ /* 0x000fe200078e0a25 */
[----:B------:R-:W-:Y:S01]  /*1a40*/  ISETP.GE.AND P2, PT, R18, RZ, PT ;  /* 0x000000ff1200720c */ /* 0x000fe20003f46270 */
[----:B------:R-:W-:Y:S01]  /*1a50*/  @!P0 IMAD.MOV R31, RZ, RZ, -R31 ;  /* 0x000000ffff1f8224 */ /* 0x000fe200078e0a1f */
[----:B------:R-:W-:Y:S01]  /*1a60*/  ISETP.GT.U32.AND P0, PT, R4, R39, PT ;  /* 0x000000270400720c */ /* 0x000fe20003f04070 */
[----:B------:R-:W-:Y:S01]  /*1a70*/  IMAD.HI.U32 R12, R10, R47, RZ ;  /* 0x0000002f0a0c7227 */ /* 0x000fe200078e00ff */
[----:B------:R-:W-:-:S03]  /*1a80*/  LOP3.LUT R18, R7, 0x50, RZ, 0xfc, !PT ;  /* 0x0000005007127812 */ /* 0x000fc600078efcff */
[----:B------:R-:W-:Y:S01]  /*1a90*/  IMAD.MOV R12, RZ, RZ, -R12 ;  /* 0x000000ffff0c7224 */ /* 0x000fe200078e0a0c */
[----:B------:R-:W-:Y:S01]  /*1aa0*/  IABS R49, R18 ;  /* 0x0000001200317213 */ /* 0x000fe20000000000 */
[----:B------:R-:W-:Y:S02]  /*1ab0*/  @!P1 IMAD.IADD R45, R45, 0x1, -R4 ;  /* 0x000000012d2d9824 */ /* 0x000fe400078e0a04 */
[C---:B------:R-:W-:Y:S02]  /*1ac0*/  IMAD R47, R4.reuse, R12, R47 ;  /* 0x0000000c042f7224 */ /* 0x040fe400078e022f */
[----:B------:R-:W-:Y:S01]  /*1ad0*/  @!P6 IMAD.MOV R33, RZ, RZ, -R33 ;  /* 0x000000ffff21e224 */ /* 0x000fe200078e0a21 */
[----:B------:R-:W-:Y:S01]  /*1ae0*/  ISETP.GT.U32.AND P3, PT, R4, R45, PT ;  /* 0x0000002d0400720c */ /* 0x000fe20003f64070 */
[----:B------:R-:W-:Y:S01]  /*1af0*/  IMAD.HI.U32 R12, R10, R53, RZ ;  /* 0x000000350a0c7227 */ /* 0x000fe200078e00ff */
[----:B------:R-:W-:-:S03]  /*1b00*/  ISETP.GT.U32.AND P6, PT, R4, R41, PT ;  /* 0x000000290400720c */ /* 0x000fc60003fc4070 */
[--C-:B------:R-:W-:Y:S01]  /*1b10*/  @!P5 IMAD.IADD R35, R35, 0x1, -R4.reuse ;  /* 0x000000012323d824 */ /* 0x100fe200078e0a04 */
[----:B------:R-:W-:Y:S01]  /*1b20*/  ISETP.GT.U32.AND P5, PT, R4, R43, PT ;  /* 0x0000002b0400720c */ /* 0x000fe20003fa4070 */
[----:B------:R-:W-:Y:S01]  /*1b30*/  @!P0 IMAD.IADD R39, R39, 0x1, -R4 ;  /* 0x0000000127278824 */ /* 0x000fe200078e0a04 */
[----:B------:R-:W-:Y:S01]  /*1b40*/  ISETP.GE.AND P0, PT, R20, RZ, PT ;  /* 0x000000ff1400720c */ /* 0x000fe20003f06270 */
[----:B------:R-:W-:Y:S01]  /*1b50*/  IMAD.MOV R12, RZ, RZ, -R12 ;  /* 0x000000ffff0c7224 */ /* 0x000fe200078e0a0c */
[----:B------:R-:W-:Y:S01]  /*1b60*/  LOP3.LUT R20, R7, 0x58, RZ, 0xfc, !PT ;  /* 0x0000005807147812 */ /* 0x000fe200078efcff */
[----:B------:R-:W-:-:S03]  /*1b70*/  IMAD.HI.U32 R8, R10, R49, RZ ;  /* 0x000000310a087227 */ /* 0x000fc600078e00ff */
[----:B------:R-:W-:Y:S01]  /*1b80*/  IABS R55, R20 ;  /* 0x0000001400377213 */ /* 0x000fe20000000000 */
[C---:B------:R-:W-:Y:S02]  /*1b90*/  IMAD R53, R4.reuse, R12, R53 ;  /* 0x0000000c04357224 */ /* 0x040fe400078e0235 */
[----:B------:R-:W-:Y:S02]  /*1ba0*/  IMAD.MOV R8, RZ, RZ, -R8 ;  /* 0x000000ffff087224 */ /* 0x000fe400078e0a08 */
[--C-:B------:R-:W-:Y:S01]  /*1bb0*/  @!P3 IMAD.IADD R45, R45, 0x1, -R4.reuse ;  /* 0x000000012d2db824 */ /* 0x100fe200078e0a04 */
[C---:B------:R-:W-:Y:S01]  /*1bc0*/  ISETP.GT.U32.AND P3, PT, R4.reuse, R53, PT ;  /* 0x000000350400720c */ /* 0x040fe20003f64070 */
[C---:B------:R-:W-:Y:S02]  /*1bd0*/  IMAD R49, R4.reuse, R8, R49 ;  /* 0x0000000804317224 */ /* 0x040fe400078e0231 */
[----:B------:R-:W-:Y:S01]  /*1be0*/  @!P6 IMAD.IADD R41, R41, 0x1, -R4 ;  /* 0x000000012929e824 */ /* 0x000fe200078e0a04 */
[----:B------:R-:W-:Y:S01]  /*1bf0*/  ISETP.GT.U32.AND P6, PT, R4, R47, PT ;  /* 0x0000002f0400720c */ /* 0x000fe20003fc4070 */
[----:B------:R-:W-:-:S04]  /*1c00*/  IMAD.HI.U32 R8, R10, R55, RZ ;  /* 0x000000370a087227 */ /* 0x000fc800078e00ff */
[----:B------:R-:W-:Y:S01]  /*1c10*/  @!P5 IMAD.IADD R43, R43, 0x1, -R4 ;  /* 0x000000012b2bd824 */ /* 0x000fe200078e0a04 */
[----:B------:R-:W-:Y:S01]  /*1c20*/  ISETP.GE.AND P5, PT, R22, RZ, PT ;  /* 0x000000ff1600720c */ /* 0x000fe20003fa6270 */
[----:B------:R-:W-:Y:S01]  /*1c30*/  @!P4 IMAD.MOV R35, RZ, RZ, -R35 ;  /* 0x000000ffff23c224 */ /* 0x000fe200078e0a23 */
[C---:B------:R-:W-:Y:S01]  /*1c40*/  ISETP.GT.U32.AND P4, PT, R4.reuse, R41, PT ;  /* 0x000000290400720c */ /* 0x040fe20003f84070 */
[----:B------:R-:W-:Y:S01]  /*1c50*/  IMAD.MOV R12, RZ, RZ, -R8 ;  /* 0x000000ffff0c7224 */ /* 0x000fe200078e0a08 */
[----:B------:R-:W-:Y:S01]  /*1c60*/  LOP3.LUT R22, R7, 0x5c, RZ, 0xfc, !PT ;  /* 0x0000005c07167812 */ /* 0x000fe200078efcff */
[--C-:B------:R-:W-:Y:S01]  /*1c70*/  @!P3 IMAD.IADD R53, R53, 0x1, -R4.reuse ;  /* 0x000000013535b824 */ /* 0x100fe200078e0a04 */
[C---:B------:R-:W-:Y:S01]  /*1c80*/  ISETP.GT.U32.AND P1, PT, R4.reuse, R43, PT ;  /* 0x0000002b0400720c */ /* 0x040fe20003f24070 */
[----:B------:R-:W-:Y:S01]  /*1c90*/  IMAD R55, R4, R12, R55 ;  /* 0x0000000c04377224 */ /* 0x000fe200078e0237 */
[----:B------:R-:W-:Y:S01]  /*1ca0*/  IABS R57, R22 ;  /* 0x0000001600397213 */ /* 0x000fe20000000000 */
[----:B------:R-:W-:-:S02]  /*1cb0*/  @!P6 IMAD.IADD R47, R47, 0x1, -R4 ;  /* 0x000000012f2fe824 */ /* 0x000fc400078e0a04 */
[----:B------:R-:W-:Y:S01]  /*1cc0*/  @!P2 IMAD.MOV R39, RZ, RZ, -R39 ;  /* 0x000000ffff27a224 */ /* 0x000fe200078e0a27 */
[----:B------:R-:W-:Y:S01]  /*1cd0*/  ISETP.GT.U32.AND P3, PT, R4, R55, PT ;  /* 0x000000370400720c */ /* 0x000fe20003f64070 */
[----:B------:R-:W-:Y:S01]  /*1ce0*/  IMAD.HI.U32 R8, R10, R57, RZ ;  /* 0x000000390a087227 */ /* 0x000fe200078e00ff */
[----:B------:R-:W-:-:S03]  /*1cf0*/  ISETP.GT.U32.AND P6, PT, R4, R47, PT ;  /* 0x0000002f0400720c */ /* 0x000fc60003fc4070 */
[----:B------:R-:W-:Y:S01]  /*1d00*/  @!P4 IMAD.IADD R41, R41, 0x1, -R4 ;  /* 0x000000012929c824 */ /* 0x000fe200078e0a04 */
[----:B------:R-:W-:Y:S01]  /*1d10*/  ISETP.GT.U32.AND P4, PT, R4, R49, PT ;  /* 0x000000310400720c */ /* 0x000fe20003f84070 */
[----:B------:R-:W-:Y:S02]  /*1d20*/  IMAD.MOV R8, RZ, RZ, -R8 ;  /* 0x000000ffff087224 */ /* 0x000fe400078e0a08 */
[--C-:B------:R-:W-:Y:S01]  /*1d30*/  @!P1 IMAD.IADD R43, R43, 0x1, -R4.reuse ;  /* 0x000000012b2b9824 */ /* 0x100fe200078e0a04 */
[----:B------:R-:W-:Y:S01]  /*1d40*/  ISETP.GE.AND P1, PT, R14, RZ, PT ;  /* 0x000000ff0e00720c */ /* 0x000fe20003f26270 */
[----:B------:R-:W-:Y:S02]  /*1d50*/  IMAD R57, R4, R8, R57 ;  /* 0x0000000804397224 */ /* 0x000fe400078e0239 */
[----:B------:R-:W-:Y:S02]  /*1d60*/  @!P3 IMAD.IADD R55, R55, 0x1, -R4 ;  /* 0x000000013737b824 */ /* 0x000fe400078e0a04 */
[----:B------:R-:W-:Y:S01]  /*1d70*/  IMAD.HI.U32 R8, R10, R59, RZ ;  /* 0x0000003b0a087227 */ /* 0x000fe200078e00ff */
[----:B------:R-:W-:-:S03]  /*1d80*/  ISETP.GT.U32.AND P3, PT, R4, R57, PT ;  /* 0x000000390400720c */ /* 0x000fc60003f64070 */
[----:B------:R-:W-:Y:S01]  /*1d90*/  @!P4 IMAD.IADD R49, R49, 0x1, -R4 ;  /* 0x000000013131c824 */ /* 0x000fe200078e0a04 */
[----:B------:R-:W-:Y:S01]  /*1da0*/  ISETP.GE.AND P4, PT, R18, RZ, PT ;  /* 0x000000ff1200720c */ /* 0x000fe20003f86270 */
[----:B------:R-:W-:Y:S01]  /*1db0*/  IMAD.MOV R8, RZ, RZ, -R8 ;  /* 0x000000ffff087224 */ /* 0x000fe200078e0a08 */
[----:B------:R-:W-:Y:S01]  /*1dc0*/  LOP3.LUT R18, R7, 0x64, RZ, 0xfc, !PT ;  /* 0x0000006407127812 */ /* 0x000fe200078efcff */
[----:B------:R-:W-:Y:S01]  /*1dd0*/  @!P5 IMAD.MOV R43, RZ, RZ, -R43 ;  /* 0x000000ffff2bd224 */ /* 0x000fe200078e0a2b */
[C---:B------:R-:W-:Y:S01]  /*1de0*/  ISETP.GT.U32.AND P2, PT, R4.reuse, R49, PT ;  /* 0x000000310400720c */ /* 0x040fe20003f44070 */
[----:B------:R-:W-:Y:S01]  /*1df0*/  IMAD R59, R4, R8, R59 ;  /* 0x00000008043b7224 */ /* 0x000fe200078e023b */
[----:B------:R-:W-:Y:S01]  /*1e00*/  IABS R61, R18 ;  /* 0x00000012003d7213 */ /* 0x000fe20000000000 */
[----:B------:R-:W-:-:S04]  /*1e10*/  IMAD.HI.U32 R8, R10, R63, RZ ;  /* 0x0000003f0a087227 */ /* 0x000fc800078e00ff */
[----:B------:R-:W-:Y:S01]  /*1e20*/  @!P3 IMAD.IADD R57, R57, 0x1, -R4 ;  /* 0x000000013939b824 */ /* 0x000fe200078e0a04 */
[----:B------:R-:W-:Y:S01]  /*1e30*/  ISETP.GT.U32.AND P3, PT, R4, R59, PT ;  /* 0x0000003b0400720c */ /* 0x000fe20003f64070 */
[----:B------:R-:W-:-:S03]  /*1e40*/  IMAD.HI.U32 R12, R10, R61, RZ ;  /* 0x0000003d0a0c7227 */ /* 0x000fc600078e00ff */
[----:B------:R-:W-:Y:S01]  /*1e50*/  ISETP.GT.U32.AND P5, PT, R4, R57, PT ;  /* 0x000000390400720c */ /* 0x000fe20003fa4070 */
[----:B------:R-:W-:Y:S02]  /*1e60*/  IMAD.MOV R12, RZ, RZ, -R12 ;  /* 0x000000ffff0c7224 */ /* 0x000fe400078e0a0c */
[----:B------:R-:W-:Y:S01]  /*1e70*/  @!P6 IMAD.IADD R47, R47, 0x1, -R4 ;  /* 0x000000012f2fe824 */ /* 0x000fe200078e0a04 */
[----:B------:R-:W-:Y:S01]  /*1e80*/  ISETP.GE.AND P6, PT, R16, RZ, PT ;  /* 0x000000ff1000720c */ /* 0x000fe20003fc6270 */
[----:B------:R-:W-:Y:S01]  /*1e90*/  IMAD R61, R4, R12, R61 ;  /* 0x0000000c043d7224 */ /* 0x000fe200078e023d */
[----:B------:R-:W-:Y:S01]  /*1ea0*/  LOP3.LUT R16, R7, 0x78, RZ, 0xfc, !PT ;  /* 0x0000007807107812 */ /* 0x000fe200078efcff */
[----:B------:R-:W-:-:S03]  /*1eb0*/  IMAD.HI.U32 R12, R10, R65, RZ ;  /* 0x000000410a0c7227 */ /* 0x000fc600078e00ff */
[----:B------:R-:W-:Y:S01]  /*1ec0*/  IABS R71, R16 ;  /* 0x0000001000477213 */ /* 0x000fe20000000000 */
[----:B------:R-:W-:-:S04]  /*1ed0*/  IMAD.HI.U32 R14, R10, R67, RZ ;  /* 0x000000430a0e7227 */ /* 0x000fc800078e00ff */
[----:B------:R-:W-:Y:S01]  /*1ee0*/  @!P3 IMAD.IADD R59, R59, 0x1, -R4 ;  /* 0x000000013b3bb824 */ /* 0x000fe200078e0a04 */
[C---:B------:R-:W-:Y:S01]  /*1ef0*/  ISETP.GT.U32.AND P3, PT, R4.reuse, R55, PT ;  /* 0x000000370400720c */ /* 0x040fe20003f64070 */
[----:B------:R-:W-:Y:S02]  /*1f00*/  IMAD.MOV R8, RZ, RZ, -R8 ;  /* 0x000000ffff087224 */ /* 0x000fe400078e0a08 */
[----:B------:R-:W-:Y:S01]  /*1f10*/  @!P0 IMAD.MOV R41, RZ, RZ, -R41 ;  /* 0x000000ffff298224 */ /* 0x000fe200078e0a29 */
[C---:B------:R-:W-:Y:S01]  /*1f20*/  ISETP.GT.U32.AND P0, PT, R4.reuse, R53, PT ;  /* 0x000000350400720c */ /* 0x040fe20003f04070 */
[----:B------:R-:W-:Y:S02]  /*1f30*/  IMAD.MOV R12, RZ, RZ, -R12 ;  /* 0x000000ffff0c7224 */ /* 0x000fe400078e0a0c */
[----:B------:R-:W-:Y:S02]  /*1f40*/  IMAD.MOV R14, RZ, RZ, -R14 ;  /* 0x000000ffff0e7224 */ /* 0x000fe400078e0a0e */
[----:B------:R-:W-:-:S02]  /*1f50*/  IMAD R7, R4, R8, R63 ;  /* 0x0000000804077224 */ /* 0x000fc400078e023f */
[C---:B------:R-:W-:Y:S02]  /*1f60*/  IMAD R63, R4.reuse, R12, R65 ;  /* 0x0000000c043f7224 */ /* 0x040fe400078e0241 */
[C---:B------:R-:W-:Y:S02]  /*1f70*/  IMAD R65, R4.reuse, R14, R67 ;  /* 0x0000000e04417224 */ /* 0x040fe400078e0243 */
[----:B------:R-:W-:Y:S01]  /*1f80*/  @!P1 IMAD.MOV R45, RZ, RZ, -R45 ;  /* 0x000000ffff2d9224 */ /* 0x000fe200078e0a2d */
[----:B------:R-:W-:Y:S01]  /*1f90*/  ISETP.GT.U32.AND P1, PT, R4, R59, PT ;  /* 0x0000003b0400720c */ /* 0x000fe20003f24070 */
[----:B------:R-:W-:-:S04]  /*1fa0*/  IMAD.HI.U32 R8, R10, R69, RZ ;  /* 0x000000450a087227 */ /* 0x000fc800078e00ff */
[--C-:B------:R-:W-:Y:S01]  /*1fb0*/  @!P2 IMAD.IADD R49, R49, 0x1, -R4.reuse ;  /* 0x000000013131a824 */ /* 0x100fe200078e0a04 */
[C---:B------:R-:W-:Y:S01]  /*1fc0*/  ISETP.GT.U32.AND P2, PT, R4.reuse, R7, PT ;  /* 0x000000070400720c */ /* 0x040fe20003f44070 */
[----:B------:R-:W-:Y:S01]  /*1fd0*/  @!P5 IMAD.IADD R57, R57, 0x1, -R4 ;  /* 0x000000013939d824 */ /* 0x000fe200078e0a04 */
[----:B------:R-:W-:Y:S01]  /*1fe0*/  ISETP.GT.U32.AND P5, PT, R4, R65, PT ;  /* 0x000000410400720c */ /* 0x000fe20003fa4070 */
[----:B------:R-:W-:-:S04]  /*1ff0*/  IMAD.HI.U32 R10, R10, R71, RZ ;  /* 0x000000470a0a7227 */ /* 0x000fc800078e00ff */
[----:B------:R-:W-:Y:S01]  /*2000*/  @!P6 IMAD.MOV R47, RZ, RZ, -R47 ;  /* 0x000000ffff2fe224 */ /* 0x000fe200078e0a2f */
[----:B------:R-:W-:Y:S01]  /*2010*/  ISETP.GT.U32.AND P6, PT, R4, R61, PT ;  /* 0x0000003d0400720c */ /* 0x000fe20003fc4070 */
[----:B------:R-:W-:Y:S02]  /*2020*/  IMAD.MOV R8, RZ, RZ, -R8 ;  /* 0x000000ffff087224 */ /* 0x000fe400078e0a08 */
[--C-:B------:R-:W-:Y:S01]  /*2030*/  @!P3 IMAD.IADD R55, R55, 0x1, -R4.reuse ;  /* 0x000000013737b824 */ /* 0x100fe200078e0a04 */
[----:B------:R-:W-:Y:S01]  /*2040*/  ISETP.GE.AND P3, PT, R24, RZ, PT ;  /* 0x000000ff1800720c */ /* 0x000fe20003f66270 */
[----:B------:R-:W-:Y:S01]  /*2050*/  @!P0 IMAD.IADD R53, R53, 0x1, -R4 ;  /* 0x0000000135358824 */ /* 0x000fe200078e0a04 */
[C---:B------:R-:W-:Y:S01]  /*2060*/  ISETP.GT.U32.AND P0, PT, R4.reuse, R63, PT ;  /* 0x0000003f0400720c */ /* 0x040fe20003f04070 */
[----:B------:R-:W-:Y:S02]  /*2070*/  IMAD.MOV R10, RZ, RZ, -R10 ;  /* 0x000000ffff0a7224 */ /* 0x000fe400078e0a0a */
[C---:B------:R-:W-:Y:S01]  /*2080*/  IMAD R67, R4.reuse, R8, R69 ;  /* 0x0000000804437224 */ /* 0x040fe200078e0245 */
[----:B------:R-:W-:Y:S01]  /*2090*/  LOP3.LUT R8, RZ, R51, RZ, 0x33, !PT ;  /* 0x00000033ff087212 */ /* 0x000fe200078e33ff */
[----:B------:R-:W-:-:S02]  /*20a0*/  IMAD R69, R4, R10, R71 ;  /* 0x0000000a04457224 */ /* 0x000fc400078e0247 */
[--C-:B------:R-:W-:Y:S01]  /*20b0*/  @!P1 IMAD.IADD R59, R59, 0x1, -R4.reuse ;  /* 0x000000013b3b9824 */ /* 0x100fe200078e0a04 */
[----:B------:R-:W-:Y:S01]  /*20c0*/  ISETP.GT.U32.AND P1, PT, R4, R67, PT ;  /* 0x000000430400720c */ /* 0x000fe20003f24070 */
[--C-:B------:R-:W-:Y:S01]  /*20d0*/  @!P2 IMAD.IADD R7, R7, 0x1, -R4.reuse ;  /* 0x000000010707a824 */ /* 0x100fe200078e0a04 */
[----:B------:R-:W-:Y:S01]  /*20e0*/  ISETP.GE.AND P2, PT, R22, RZ, PT ;  /* 0x000000ff1600720c */ /* 0x000fe20003f46270 */
[--C-:B------:R-:W-:Y:S01]  /*20f0*/  @!P5 IMAD.IADD R65, R65, 0x1, -R4.reuse ;  /* 0x000000014141d824 */ /* 0x100fe200078e0a04 */
[----:B------:R-:W-:Y:S01]  /*2100*/  ISETP.GT.U32.AND P5, PT, R4, R69, PT ;  /* 0x000000450400720c */ /* 0x000fe20003fa4070 */
[--C-:B------:R-:W-:Y:S01]  /*2110*/  @!P6 IMAD.IADD R61, R61, 0x1, -R4.reuse ;  /* 0x000000013d3de824 */ /* 0x100fe200078e0a04 */
[----:B------:R-:W-:Y:S01]  /*2120*/  ISETP.GE.AND P6, PT, R20, RZ, PT ;  /* 0x000000ff1400720c */ /* 0x000fe20003fc6270 */
[----:B------:R-:W-:Y:S01]  /*2130*/  @!P3 IMAD.MOV R53, RZ, RZ, -R53 ;  /* 0x000000ffff35b224 */ /* 0x000fe200078e0a35 */
[----:B------:R-:W-:Y:S01]  /*2140*/  ISETP.GT.U32.AND P3, PT, R4, R7, PT ;  /* 0x000000070400720c */ /* 0x000fe20003f64070 */
[----:B------:R-:W-:Y:S01]  /*2150*/  @!P0 IMAD.IADD R63, R63, 0x1, -R4 ;  /* 0x000000013f3f8824 */ /* 0x000fe200078e0a04 */
[----:B------:R-:W-:Y:S01]  /*2160*/  ISETP.GE.AND P0, PT, R26, RZ, PT ;  /* 0x000000ff1a00720c */ /* 0x000fe20003f06270 */
[----:B------:R-:W-:-:S02]  /*2170*/  @!P4 IMAD.MOV R49, RZ, RZ, -R49 ;  /* 0x000000ffff31c224 */ /* 0x000fc400078e0a31 */
[--C-:B------:R-:W-:Y:S01]  /*2180*/  @!P1 IMAD.IADD R67, R67, 0x1, -R4.reuse ;  /* 0x0000000143439824 */ /* 0x100fe200078e0a04 */
[C---:B------:R-:W-:Y:S01]  /*2190*/  ISETP.GT.U32.AND P4, PT, R4.reuse, R63, PT ;  /* 0x0000003f0400720c */ /* 0x040fe20003f84070 */
[----:B------:R-:W-:Y:S01]  /*21a0*/  @!P2 IMAD.MOV R57, RZ, RZ, -R57 ;  /* 0x000000ffff39a224 */ /* 0x000fe200078e0a39 */
[C---:B------:R-:W-:Y:S01]  /*21b0*/  ISETP.GT.U32.AND P1, PT, R4.reuse, R61, PT ;  /* 0x0000003d0400720c */ /* 0x040fe20003f24070 */
[--C-:B------:R-:W-:Y:S01]  /*21c0*/  @!P5 IMAD.IADD R69, R69, 0x1, -R4.reuse ;  /* 0x000000014545d824 */ /* 0x100fe200078e0a04 */
[C---:B------:R-:W-:Y:S01]  /*21d0*/  ISETP.GT.U32.AND P2, PT, R4.reuse, R67, PT ;  /* 0x000000430400720c */ /* 0x040fe20003f44070 */
[----:B------:R-:W-:Y:S01]  /*21e0*/  @!P6 IMAD.MOV R55, RZ, RZ, -R55 ;  /* 0x000000ffff37e224 */ /* 0x000fe200078e0a37 */
[----:B------:R-:W-:Y:S01]  /*21f0*/  ISETP.GT.U32.AND P6, PT, R4, R65, PT ;  /* 0x000000410400720c */ /* 0x000fe20003fc4070 */
[--C-:B------:R-:W-:Y:S01]  /*2200*/  @!P3 IMAD.IADD R7, R7, 0x1, -R4.reuse ;  /* 0x000000010707b824 */ /* 0x100fe200078e0a04 */
[----:B------:R-:W-:Y:S01]  /*2210*/  ISETP.GE.AND P3, PT, R30, RZ, PT ;  /* 0x000000ff1e00720c */ /* 0x000fe20003f66270 */
[----:B------:R-:W-:Y:S01]  /*2220*/  @!P0 IMAD.MOV R59, RZ, RZ, -R59 ;  /* 0x000000ffff3b8224 */ /* 0x000fe200078e0a3b */
[----:B------:R-:W-:Y:S01]  /*2230*/  ISETP.GT.U32.AND P0, PT, R4, R69, PT ;  /* 0x000000450400720c */ /* 0x000fe20003f04070 */
[----:B------:R-:W-:Y:S01]  /*2240*/  IMAD R71, R72, R77, RZ ;  /* 0x0000004d48477224 */ /* 0x000fe200078e02ff */
[----:B------:R-:W-:Y:S01]  /*2250*/  ISETP.GE.AND P5, PT, R18, RZ, PT ;  /* 0x000000ff1200720c */ /* 0x000fe20003fa6270 */
[--C-:B------:R-:W-:Y:S01]  /*2260*/  @!P4 IMAD.IADD R63, R63, 0x1, -R4.reuse ;  /* 0x000000013f3fc824 */ /* 0x100fe200078e0a04 */
[----:B------:R-:W-:Y:S01]  /*2270*/  ISETP.GE.AND P4, PT, R32, RZ, PT ;  /* 0x000000ff2000720c */ /* 0x000fe20003f86270 */
[--C-:B------:R-:W-:Y:S01]  /*2280*/  @!P1 IMAD.IADD R61, R61, 0x1, -R4.reuse ;  /* 0x000000013d3d9824 */ /* 0x100fe200078e0a04 */
[----:B------:R-:W-:Y:S01]  /*2290*/  ISETP.GE.AND P1, PT, R28, RZ, PT ;  /* 0x000000ff1c00720c */ /* 0x000fe20003f26270 */
[--C-:B------:R-:W-:Y:S01]  /*22a0*/  @!P2 IMAD.IADD R67, R67, 0x1, -R4.reuse ;  /* 0x000000014343a824 */ /* 0x100fe200078e0a04 */
[----:B------:R-:W-:Y:S01]  /*22b0*/  ISETP.GE.AND P2, PT, R16, RZ, PT ;  /* 0x000000ff1000720c */ /* 0x000fe20003f46270 */
[--C-:B------:R-:W-:Y:S01]  /*22c0*/  @!P6 IMAD.IADD R65, R65, 0x1, -R4.reuse ;  /* 0x000000014141e824 */ /* 0x100fe200078e0a04 */
[----:B------:R-:W-:Y:S01]  /*22d0*/  ISETP.GE.AND P6, PT, R34, RZ, PT ;  /* 0x000000ff2200720c */ /* 0x000fe20003fc6270 */
[----:B------:R-:W-:Y:S01]  /*22e0*/  @!P3 IMAD.MOV R63, RZ, RZ, -R63 ;  /* 0x000000ffff3fb224 */ /* 0x000fe200078e0a3f */
[----:B------:R-:W-:Y:S01]  /*22f0*/  ISETP.GE.AND P3, PT, R3, RZ, PT ;  /* 0x000000ff0300720c */ /* 0x000fe20003f66270 */
[----:B------:R-:W-:Y:S01]  /*2300*/  @!P0 IMAD.IADD R69, R69, 0x1, -R4 ;  /* 0x0000000145458824 */ /* 0x000fe200078e0a04 */
[----:B------:R-:W-:Y:S01]  /*2310*/  ISETP.NE.AND P0, PT, R50, RZ, PT ;  /* 0x000000ff3200720c */ /* 0x000fe20003f05270 */
[----:B------:R-:W-:Y:S01]  /*2320*/  @!P5 IMAD.MOV R61, RZ, RZ, -R61 ;  /* 0x000000ffff3dd224 */ /* 0x000fe200078e0a3d */
[----:B------:R-:W-:Y:S01]  /*2330*/  ISETP.GE.AND P5, PT, R205, R192, PT ;  /* 0x000000c0cd00720c */ /* 0x000fe20003fa6270 */
[----:B------:R-:W-:Y:S01]  /*2340*/  @!P4 IMAD.MOV R65, RZ, RZ, -R65 ;  /* 0x000000ffff41c224 */ /* 0x000fe200078e0a41 */
[----:B------:R-:W-:Y:S01]  /*2350*/  ISETP.GT.AND P4, PT, R190, 0x1f, PT ;  /* 0x0000001fbe00780c */ /* 0x000fe20003f84270 */
[----:B------:R-:W-:Y:S01]  /*2360*/  @!P1 IMAD.MOV R7, RZ, RZ, -R7 ;  /* 0x000000ffff079224 */ /* 0x000fe200078e0a07 */
[----:B------:R-:W-:Y:S01]  /*2370*/  ISETP.NE.AND P1, PT, R51, RZ, PT ;  /* 0x000000ff3300720c */ /* 0x000fe20003f25270 */
[----:B------:R-:W-:Y:S01]  /*2380*/  @!P2 IMAD.MOV R69, RZ, RZ, -R69 ;  /* 0x000000ffff45a224 */ /* 0x000fe200078e0a45 */
[----:B------:R-:W-:Y:S01]  /*2390*/  SEL R4, RZ, 0x4, !P4 ;  /* 0x00000004ff047807 */ /* 0x000fe20006000000 */
[----:B------:R-:W-:Y:S01]  /*23a0*/  @!P6 IMAD.MOV R67, RZ, RZ, -R67 ;  /* 0x000000ffff43e224 */ /* 0x000fe200078e0a43 */
[C---:B------:R-:W-:Y:S01]  /*23b0*/  SEL R10, R8.reuse, R35, !P1 ;  /* 0x00000023080a7207 */ /* 0x040fe20004800000 */
[----:B------:R-:W-:Y:S01]  /*23c0*/  @!P3 IMAD.MOV R6, RZ, RZ, -R6 ;  /* 0x000000ffff06b224 */ /* 0x000fe200078e0a06 */
[----:B------:R-:W-:-:S02]  /*23d0*/  SEL R35, R8, R5, !P1 ;  /* 0x0000000508237207 */ /* 0x000fc40004800000 */
[----:B------:R-:W-:Y:S02]  /*23e0*/  SEL R5, R4, RZ, !P5 ;  /* 0x000000ff04057207 */ /* 0x000fe40006800000 */
[----:B------:R-:W-:Y:S02]  /*23f0*/  @!P0 LOP3.LUT R6, RZ, R50, RZ, 0x33, !PT ;  /* 0x00000032ff068212 */ /* 0x000fe400078e33ff */
[----:B------:R-:W-:Y:S02]  /*2400*/  ISETP.GE.AND P0, PT, R188, R192, PT ;  /* 0x000000c0bc00720c */ /* 0x000fe40003f06270 */
[----:B------:R-:W-:Y:S01]  /*2410*/  SEL R64, R8, R13, !P1 ;  /* 0x0000000d08407207 */ /* 0x000fe20004800000 */
[----:B-1----:R-:W-:Y:S01]  /*2420*/  IMAD R74, R6, UR4, RZ ;  /* 0x00000004064a7c24 */ /* 0x002fe2000f8e02ff */
[C---:B------:R-:W-:Y:S02]  /*2430*/  SEL R52, R8.reuse, R37, !P1 ;  /* 0x0000002508347207 */ /* 0x040fe40004800000 */
[----:B------:R-:W-:-:S02]  /*2440*/  SEL R51, R8, R39, !P1 ;  /* 0x0000002708337207 */ /* 0x000fc40004800000 */
[C---:B------:R-:W-:Y:S02]  /*2450*/  SEL R48, R8.reuse, R45, !P1 ;  /* 0x0000002d08307207 */ /* 0x040fe40004800000 */
[C---:B------:R-:W-:Y:S02]  /*2460*/  SEL R66, R8.reuse, R9, !P1 ;  /* 0x0000000908427207 */ /* 0x040fe40004800000 */
[C---:B------:R-:W-:Y:S02]  /*2470*/  SEL R11, R8.reuse, R11, !P1 ;  /* 0x0000000b080b7207 */ /* 0x040fe40004800000 */
[C---:B------:R-:W-:Y:S02]  /*2480*/  SEL R15, R8.reuse, R15, !P1 ;  /* 0x0000000f080f7207 */ /* 0x040fe40004800000 */
        /* <DEDUP_REMOVED lines=22> */
[----:B------:R-:W-:Y:S01]  /*25f0*/  SEL R36, R8, R69, !P1 ;  /* 0x0000004508247207 */ /* 0x000fe20004800000 */
[----:B------:R-:W-:Y:S01]  /*2600*/  IMAD R69, R73, R76, RZ ;  /* 0x0000004c49457224 */ /* 0x000fe200078e02ff */
[----:B------:R-:W-:Y:S02]  /*2610*/  ISETP.NE.U32.AND P4, PT, R5, RZ, PT ;  /* 0x000000ff0500720c */ /* 0x000fe40003f85070 */
[----:B------:R-:W-:Y:S02]  /*2620*/  ISETP.GE.AND P1, PT, R186, R192, PT ;  /* 0x000000c0ba00720c */ /* 0x000fe40003f26270 */
[----:B------:R-:W-:-:S02]  /*2630*/  SEL R5, R4, RZ, !P0 ;  /* 0x000000ff04057207 */ /* 0x000fc40004000000 */
[----:B------:R-:W-:Y:S02]  /*2640*/  ISETP.GE.AND P0, PT, R184, R192, PT ;  /* 0x000000c0b800720c */ /* 0x000fe40003f06270 */
[C---:B------:R-:W-:Y:S02]  /*2650*/  SEL R7, R4.reuse, RZ, !P1 ;  /* 0x000000ff04077207 */ /* 0x040fe40004800000 */
[----:B------:R-:W-:Y:S02]  /*2660*/  ISETP.NE.U32.AND P1, PT, R5, RZ, PT ;  /* 0x000000ff0500720c */ /* 0x000fe40003f25070 */
[----:B------:R-:W-:Y:S02]  /*2670*/  SEL R5, R4, RZ, !P0 ;  /* 0x000000ff04057207 */ /* 0x000fe40004000000 */
[----:B------:R-:W-:Y:S02]  /*2680*/  ISETP.NE.U32.AND P0, PT, R7, RZ, PT ;  /* 0x000000ff0700720c */ /* 0x000fe40003f05070 */
[----:B------:R-:W-:Y:S01]  /*2690*/  ISETP.NE.U32.AND P2, PT, R5, RZ, PT ;  /* 0x000000ff0500720c */ /* 0x000fe20003f45070 */
[----:B------:R-:W-:Y:S01]  /*26a0*/  IMAD R5, R76, 0x2, R185 ;  /* 0x000000024c057824 */ /* 0x000fe200078e02b9 */
[----:B----4-:R-:W-:-:S02]  /*26b0*/  LEA R172, P3, R74, UR16, 0x2 ;  /* 0x000000104aac7c11 */ /* 0x010fc4000f8610ff */
[----:B------:R-:W-:Y:S01]  /*26c0*/  LOP3.LUT R67, R205, 0x8, RZ, 0xfc, !PT ;  /* 0x00000008cd437812 */ /* 0x000fe200078efcff */
[----:B------:R-:W-:Y:S01]  /*26d0*/  IMAD R7, R76, 0x2, R5 ;  /* 0x000000024c077824 */ /* 0x000fe200078e0205 */
[----:B------:R-:W-:Y:S02]  /*26e0*/  LEA.HI.X.SX32 R8, R74, UR17, 0x2, P3 ;  /* 0x000000114a087c11 */ /* 0x000fe400098f16ff */
[-C--:B------:R-:W-:Y:S01]  /*26f0*/  LEA R106, P3, R5, R172.reuse, 0x2 ;  /* 0x000000ac056a7211 */ /* 0x080fe200078610ff */
[C---:B------:R-:W-:Y:S01]  /*2700*/  IMAD R9, R76.reuse, 0x2, R7 ;  /* 0x000000024c097824 */ /* 0x040fe200078e0207 */
[----:B------:R-:W-:Y:S02]  /*2710*/  LEA R108, P5, R7, R172, 0x2 ;  /* 0x000000ac076c7211 */ /* 0x000fe400078a10ff */
[----:B------:R-:W-:Y:S01]  /*2720*/  LEA.HI.X.SX32 R107, R5, R8, 0x2, P3 ;  /* 0x00000008056b7211 */ /* 0x000fe200018f16ff */
[----:B------:R-:W-:Y:S01]  /*2730*/  IMAD R6, R76, 0x2, R9 ;  /* 0x000000024c067824 */ /* 0x000fe200078e0209 */
[----:B------:R-:W-:-:S02]  /*2740*/  LEA R110, P6, R9, R172, 0x2 ;  /* 0x000000ac096e7211 */ /* 0x000fc400078c10ff */
[----:B------:R-:W-:Y:S02]  /*2750*/  LEA.HI.X.SX32 R109, R7, R8, 0x2, P5 ;  /* 0x00000008076d7211 */ /* 0x000fe400028f16ff */
[----:B------:R-:W-:Y:S02]  /*2760*/  LEA R82, P5, R203, R172, 0x2 ;  /* 0x000000accb527211 */ /* 0x000fe400078a10ff */
[----:B------:R-:W-:Y:S02]  /*2770*/  LEA.HI.X.SX32 R111, R9, R8, 0x2, P6 ;  /* 0x00000008096f7211 */ /* 0x000fe400030f16ff */
[-C--:B------:R-:W-:Y:S02]  /*2780*/  LEA R114, P3, R6, R172.reuse, 0x2 ;  /* 0x000000ac06727211 */ /* 0x080fe400078610ff */
[----:B------:R-:W-:Y:S02]  /*2790*/  LEA R86, P6, R201, R172, 0x2 ;  /* 0x000000acc9567211 */ /* 0x000fe400078c10ff */
[----:B------:R-:W-:-:S02]  /*27a0*/  LEA.HI.X.SX32 R83, R203, R8, 0x2, P5 ;  /* 0x00000008cb537211 */ /* 0x000fc400028f16ff */
[----:B------:R-:W-:Y:S02]  /*27b0*/  LEA R94, P5, R197, R172, 0x2 ;  /* 0x000000acc55e7211 */ /* 0x000fe400078a10ff */
[-C--:B------:R-:W-:Y:S02]  /*27c0*/  LEA.HI.X.SX32 R115, R6, R8.reuse, 0x2, P3 ;  /* 0x0000000806737211 */ /* 0x080fe400018f16ff */
[----:B------:R-:W-:Y:S02]  /*27d0*/  LEA.HI.X.SX32 R87, R201, R8, 0x2, P6 ;  /* 0x00000008c9577211 */ /* 0x000fe400030f16ff */
[-C--:B------:R-:W-:Y:S02]  /*27e0*/  LEA R88, P3, R199, R172.reuse, 0x2 ;  /* 0x000000acc7587211 */ /* 0x080fe400078610ff */
[----:B------:R-:W-:Y:S02]  /*27f0*/  LEA R90, P6, R195, R172, 0x2 ;  /* 0x000000acc35a7211 */ /* 0x000fe400078c10ff */
[----:B------:R-:W-:-:S02]  /*2800*/  LEA.HI.X.SX32 R95, R197, R8, 0x2, P5 ;  /* 0x00000008c55f7211 */ /* 0x000fc400028f16ff */
[----:B------:R-:W-:Y:S02]  /*2810*/  LEA R170, P5, R71, UR18, 0x2 ;  /* 0x0000001247aa7c11 */ /* 0x000fe4000f8a10ff */
[-C--:B------:R-:W-:Y:S02]  /*2820*/  LEA.HI.X.SX32 R89, R199, R8.reuse, 0x2, P3 ;  /* 0x00000008c7597211 */ /* 0x080fe400018f16ff */
[----:B------:R-:W-:Y:S02]  /*2830*/  LEA.HI.X.SX32 R91, R195, R8, 0x2, P6 ;  /* 0x00000008c35b7211 */ /* 0x000fe400030f16ff */
[----:B------:R-:W-:Y:S02]  /*2840*/  ISETP.NE.U32.AND P3, PT, R68, RZ, PT ;  /* 0x000000ff4400720c */ /* 0x000fe40003f65070 */
[----:B------:R-:W-:Y:S02]  /*2850*/  LEA R92, P6, R193, R172, 0x2 ;  /* 0x000000acc15c7211 */ /* 0x000fe400078c10ff */
[----:B------:R-:W-:Y:S01]  /*2860*/  LEA.HI.X.SX32 R5, R71, UR19, 0x2, P5 ;  /* 0x0000001347057c11 */ /* 0x000fe2000a8f16ff */
[----:B------:R-:W-:Y:S10]  /*2870*/  BRA.U UP0, `(.L_x_5) ;  /* 0x0000000100187547 */ /* 0x000ff4000b800000 */
[----:B------:R-:W-:Y:S01]  /*2880*/  ELECT P5, URZ, PT ;  /* 0x0000000000ff782f */ /* 0x000fe200038a0000 */
[----:B------:R-:W-:Y:S01]  /*2890*/  IMAD.MOV.U32 R6, RZ, RZ, 0x1 ;  /* 0x00000001ff067424 */ /* 0x000fe200078e00ff */
[----:B------:R-:W-:Y:S01]  /*28a0*/  UMOV UR4, 0x40 ;  /* 0x0000004000047882 */ /* 0x000fe20000000000 */
[----:B------:R-:W-:Y:S01]  /*28b0*/  UVIRTCOUNT.DEALLOC.SMPOOL 0x80 ;  /* 0x000000800000784c */ /* 0x000fe20000000000 */
[----:B------:R-:W-:-:S09]  /*28c0*/  ULEA UR4, UR11, UR4, 0x18 ;  /* 0x000000040b047291 */ /* 0x000fd2000f8ec0ff */
[----:B------:R1:W-:Y:S03]  /*28d0*/  @P5 STS.U8 [UR4], R6 ;  /* 0x00000006ff005988 */ /* 0x0003e60008000004 */
.L_x_5:
[----:B------:R-:W-:Y:S01]  /*28e0*/  LEA R96, P5, R191, R172, 0x2 ;  /* 0x000000acbf607211 */ /* 0x000fe200078a10ff */
[----:B------:R-:W-:Y:S01]  /*28f0*/  IMAD R66, R66, UR6, RZ ;  /* 0x0000000642427c24 */ /* 0x000fe2000f8e02ff */
[-C--:B------:R-:W-:Y:S01]  /*2900*/  LEA.HI.X.SX32 R93, R193, R8.reuse, 0x2, P6 ;  /* 0x00000008c15d7211 */ /* 0x080fe200030f16ff */
[----:B------:R-:W-:Y:S01]  /*2910*/  IMAD R65, R11, UR6, RZ ;  /* 0x000000060b417c24 */ /* 0x000fe2000f8e02ff */
[----:B------:R-:W-:Y:S01]  /*2920*/  LEA.HI.X.SX32 R97, R191, R8, 0x2, P5 ;  /* 0x00000008bf617211 */ /* 0x000fe200028f16ff */
[----:B------:R-:W-:Y:S01]  /*2930*/  IMAD R64, R64, UR6, RZ ;  /* 0x0000000640407c24 */ /* 0x000fe2000f8e02ff */
[----:B------:R-:W-:Y:S01]  /*2940*/  LEA R112, P5, R70, R172, 0x2 ;  /* 0x000000ac46707211 */ /* 0x000fe200078a10ff */
[----:B------:R-:W-:Y:S01]  /*2950*/  IMAD R63, R15, UR6, RZ ;  /* 0x000000060f3f7c24 */ /* 0x000fe2000f8e02ff */
[----:B------:R-:W-:Y:S01]  /*2960*/  LEA R118, P6, R66, R170, 0x2 ;  /* 0x000000aa42767211 */ /* 0x000fe200078c10ff */
[----:B------:R-:W-:Y:S01]  /*2970*/  IMAD R62, R62, UR6, RZ ;  /* 0x000000063e3e7c24 */ /* 0x000fe2000f8e02ff */
[----:B------:R-:W-:Y:S01]  /*2980*/  LEA.HI.X.SX32 R113, R70, R8, 0x2, P5 ;  /* 0x0000000846717211 */ /* 0x000fe200028f16ff */
[----:B------:R-:W-:Y:S01]  /*2990*/  IMAD R61, R19, UR6, RZ ;  /* 0x00000006133d7c24 */ /* 0x000fe2000f8e02ff */
        /* <DEDUP_REMOVED lines=12> */
[C---:B------:R-:W-:Y:S01]  /*2a60*/  LEA R100, P5, R185.reuse, R172, 0x2 ;  /* 0x000000acb9647211 */ /* 0x040fe200078a10ff */
[----:B------:R-:W-:Y:S01]  /*2a70*/  IMAD R54, R54, UR6, RZ ;  /* 0x0000000636367c24 */ /* 0x000fe2000f8e02ff */
[-C--:B------:R-:W-:Y:S01]  /*2a80*/  LEA.HI.X.SX32 R121, R64, R5.reuse, 0x2, P6 ;  /* 0x0000000540797211 */ /* 0x080fe200030f16ff */
[----:B------:R-:W-:Y:S01]  /*2a90*/  UIADD3 UR12, UPT, UPT, UR21, UR12, URZ ;  /* 0x0000000c150c7290 */ /* 0x000fe2000fffe0ff */
[----:B------:R-:W-:Y:S01]  /*2aa0*/  LEA.HI.X.SX32 R101, R185, R8, 0x2, P5 ;  /* 0x00000008b9657211 */ /* 0x000fe200028f16ff */
[----:B------:R-:W-:Y:S01]  /*2ab0*/  IMAD R53, R10, UR6, RZ ;  /* 0x000000060a357c24 */ /* 0x000fe2000f8e02ff */
[-C--:B------:R-:W-:Y:S01]  /*2ac0*/  LEA R182, P5, R65, R170.reuse, 0x2 ;  /* 0x000000aa41b67211 */ /* 0x080fe200078a10ff */
[----:B------:R-:W-:Y:S01]  /*2ad0*/  IMAD R52, R52, UR6, RZ ;  /* 0x0000000634347c24 */ /* 0x000fe2000f8e02ff */
[CC--:B------:R-:W-:Y:S01]  /*2ae0*/  LEA R122, P6, R62.reuse, R170.reuse, 0x2 ;  /* 0x000000aa3e7a7211 */ /* 0x0c0fe200078c10ff */
[----:B------:R-:W-:Y:S01]  /*2af0*/  IMAD R51, R51, UR6, RZ ;  /* 0x0000000633337c24 */ /* 0x000fe2000f8e02ff */
[-C--:B------:R-:W-:Y:S01]  /*2b00*/  LEA.HI.X.SX32 R183, R65, R5.reuse, 0x2, P5 ;  /* 0x0000000541b77211 */ /* 0x080fe200028f16ff */
[----:B------:R-:W-:Y:S01]  /*2b10*/  IMAD R50, R41, UR6, RZ ;  /* 0x0000000629327c24 */ /* 0x000fe2000f8e02ff */
[CC--:B------:R-:W-:Y:S01]  /*2b20*/  LEA R180, P5, R63.reuse, R170.reuse, 0x2 ;  /* 0x000000aa3fb47211 */ /* 0x0c0fe200078a10ff */
[----:B------:R-:W-:Y:S01]  /*2b30*/  STTM.16dp32bit_t0_t15.x64 tmem[UR12], RZ ;  /* 0x000000ff000079ed */ /* 0x000fe20008b0000c */
[----:B------:R-:W-:Y:S01]  /*2b40*/  STTM.16dp32bit_t16_t31.x64 tmem[UR12+0x40], RZ ;  /* 0x000040ff000079ed */ /* 0x000fe20008b2000c */
[-C--:B------:R-:W-:Y:S01]  /*2b50*/  LEA.HI.X.SX32 R123, R62, R5.reuse, 0x2, P6 ;  /* 0x000000053e7b7211 */ /* 0x080fe200030f16ff */
[----:B------:R-:W2:Y:S01]  /*2b60*/  FENCE.VIEW.ASYNC.T ;  /* 0x00000000000073c6 */ /* 0x000ea20000000200 */
[-C--:B------:R-:W-:Y:S01]  /*2b70*/  LEA.HI.X.SX32 R181, R63, R5.reuse, 0x2, P5 ;  /* 0x000000053fb57211 */ /* 0x080fe200028f16ff */
[----:B------:R-:W-:Y:S01]  /*2b80*/  IMAD R49, R43, UR6, RZ ;  /* 0x000000062b317c24 */ /* 0x000fe2000f8e02ff */
[-C--:B------:R-:W-:Y:S01]  /*2b90*/  LEA R174, P5, R61, R170.reuse, 0x2 ;  /* 0x000000aa3dae7211 */ /* 0x080fe200078a10ff */
[----:B------:R-:W-:Y:S01]  /*2ba0*/  IMAD R48, R48, UR6, RZ ;  /* 0x0000000630307c24 */ /* 0x000fe2000f8e02ff */
[-C--:B------:R-:W-:Y:S01]  /*2bb0*/  LEA R124, P6, R60, R170.reuse, 0x2 ;  /* 0x000000aa3c7c7211 */ /* 0x080fe200078c10ff */
[----:B------:R-:W-:Y:S01]  /*2bc0*/  IMAD R47, R47, UR6, RZ ;  /* 0x000000062f2f7c24 */ /* 0x000fe2000f8e02ff */
[-C--:B------:R-:W-:Y:S01]  /*2bd0*/  LEA.HI.X.SX32 R175, R61, R5.reuse, 0x2, P5 ;  /* 0x000000053daf7211 */ /* 0x080fe200028f16ff */
[----:B--2---:R-:W-:Y:S01]  /*2be0*/  VOTEU.ALL UP1, P3 ;  /* 0x0000000000ff7886 */ /* 0x004fe20001820000 */
[-C--:B------:R-:W-:Y:S01]  /*2bf0*/  LEA R176, P5, R59, R170.reuse, 0x2 ;  /* 0x000000aa3bb07211 */ /* 0x080fe200078a10ff */
[----:B------:R-:W-:Y:S01]  /*2c00*/  IMAD R46, R46, UR6, RZ ;  /* 0x000000062e2e7c24 */ /* 0x000fe2000f8e02ff */
[-C--:B------:R-:W-:Y:S01]  /*2c10*/  LEA.HI.X.SX32 R125, R60, R5.reuse, 0x2, P6 ;  /* 0x000000053c7d7211 */ /* 0x080fe200030f16ff */
[----:B------:R-:W-:Y:S01]  /*2c20*/  IMAD R45, R45, UR6, RZ ;  /* 0x000000062d2d7c24 */ /* 0x000fe2000f8e02ff */
        /* <DEDUP_REMOVED lines=20> */
[CC--:B------:R-:W-:Y:S01]  /*2d70*/  LEA R152, P5, R53.reuse, R170.reuse, 0x2 ;  /* 0x000000aa35987211 */ /* 0x0c0fe200078a10ff */
[----:B------:R-:W-:Y:S01]  /*2d80*/  VOTEU.ALL UP2, P3 ;  /* 0x0000000000ff7886 */ /* 0x000fe20001840000 */
[-C--:B------:R-:W-:Y:S01]  /*2d90*/  LEA.HI.X.SX32 R131, R54, R5.reuse, 0x2, P6 ;  /* 0x0000000536837211 */ /* 0x080fe200030f16ff */
[----:B------:R-:W-:Y:S01]  /*2da0*/  VIADD R33, R194, UR10 ;  /* 0x0000000ac2217c36 */ /* 0x000fe20008000000 */
[-C--:B------:R-:W-:Y:S01]  /*2db0*/  LEA R132, P6, R52, R170.reuse, 0x2 ;  /* 0x000000aa34847211 */ /* 0x080fe200078c10ff */
[----:B------:R-:W-:Y:S01]  /*2dc0*/  VIADD R116, R192, 0xffffffe0 ;  /* 0xffffffe0c0747836 */ /* 0x000fe20000000000 */
[-C--:B------:R-:W-:Y:S01]  /*2dd0*/  LEA.HI.X.SX32 R153, R53, R5.reuse, 0x2, P5 ;  /* 0x0000000535997211 */ /* 0x080fe200028f16ff */
[----:B------:R-:W-:Y:S01]  /*2de0*/  VIADD R7, R196, UR10 ;  /* 0x0000000ac4077c36 */ /* 0x000fe20008000000 */
[-C--:B------:R-:W-:Y:S01]  /*2df0*/  LEA R154, P5, R51, R170.reuse, 0x2 ;  /* 0x000000aa339a7211 */ /* 0x080fe200078a10ff */
[----:B------:R-:W-:Y:S01]  /*2e00*/  IMAD.SHL.U32 R13, R76, 0x20, RZ ;  /* 0x000000204c0d7824 */ /* 0x000fe200078e00ff */
[-C--:B------:R-:W-:Y:S01]  /*2e10*/  LEA.HI.X.SX32 R133, R52, R5.reuse, 0x2, P6 ;  /* 0x0000000534857211 */ /* 0x080fe200030f16ff */
[----:B------:R-:W-:Y:S01]  /*2e20*/  IMAD.SHL.U32 R77, R77, 0x20, RZ ;  /* 0x000000204d4d7824 */ /* 0x000fe200078e00ff */
[-C--:B------:R-:W-:Y:S01]  /*2e30*/  LEA R134, P6, R50, R170.reuse, 0x2 ;  /* 0x000000aa32867211 */ /* 0x080fe200078c10ff */
[----:B------:R-:W-:Y:S01]  /*2e40*/  IMAD.SHL.U32 R9, R13, 0x4, RZ ;  /* 0x000000040d097824 */ /* 0x000fe200078e00ff */
[----:B------:R-:W-:Y:S01]  /*2e50*/  LEA.HI.X.SX32 R155, R51, R5, 0x2, P5 ;  /* 0x00000005339b7211 */ /* 0x000fe200028f16ff */
[----:B------:R-:W-:Y:S01]  /*2e60*/  IMAD.SHL.U32 R207, R77, 0x4, RZ ;  /* 0x000000044dcf7824 */ /* 0x000fe200078e00ff */
[----:B------:R-:W-:-:S02]  /*2e70*/  LEA R156, P5, R49, R170, 0x2 ;  /* 0x000000aa319c7211 */ /* 0x000fc400078a10ff */
[-C--:B------:R-:W-:Y:S02]  /*2e80*/  LEA.HI.X.SX32 R135, R50, R5.reuse, 0x2, P6 ;  /* 0x0000000532877211 */ /* 0x080fe400030f16ff */
[-C--:B------:R-:W-:Y:S02]  /*2e90*/  LEA R136, P6, R48, R170.reuse, 0x2 ;  /* 0x000000aa30887211 */ /* 0x080fe400078c10ff */
[----:B------:R-:W-:Y:S02]  /*2ea0*/  LEA.HI.X.SX32 R157, R49, R5, 0x2, P5 ;  /* 0x00000005319d7211 */ /* 0x000fe400028f16ff */
[----:B------:R-:W-:Y:S01]  /*2eb0*/  LEA R158, P5, R47, R170, 0x2 ;  /* 0x000000aa2f9e7211 */ /* 0x000fe200078a10ff */
[----:B------:R-:W-:-:S04]  /*2ec0*/  @!UP1 UIADD3 UR6, UPT, UPT, -UR5, 0x100000, URZ ;  /* 0x0010000005069890 */ /* 0x000fc8000fffe1ff */
[----:B------:R-:W-:Y:S02]  /*2ed0*/  @!UP1 USHF.L.U32 UR7, UR6, 0xb, URZ ;  /* 0x0000000b06079899 */ /* 0x000fe400080006ff */
[----:B------:R-:W-:Y:S01]  /*2ee0*/  @!UP1 USHF.L.U32 UR6, UR6, 0x1, URZ ;  /* 0x0000000106069899 */ /* 0x000fe200080006ff */
[-C--:B------:R-:W-:Y:S02]  /*2ef0*/  LEA.HI.X.SX32 R137, R48, R5.reuse, 0x2, P6 ;  /* 0x0000000530897211 */ /* 0x080fe400030f16ff */
[CC--:B------:R-:W-:Y:S02]  /*2f00*/  LEA R138, P6, R46.reuse, R170.reuse, 0x2 ;  /* 0x000000aa2e8a7211 */ /* 0x0c0fe400078c10ff */
[-C--:B------:R-:W-:Y:S02]  /*2f10*/  LEA.HI.X.SX32 R159, R47, R5.reuse, 0x2, P5 ;  /* 0x000000052f9f7211 */ /* 0x080fe400028f16ff */
[----:B------:R-:W-:Y:S02]  /*2f20*/  LEA R160, P5, R45, R170, 0x2 ;  /* 0x000000aa2da07211 */ /* 0x000fe400078a10ff */
[----:B------:R-:W-:Y:S01]  /*2f30*/  LEA.HI.X.SX32 R139, R46, R5, 0x2, P6 ;  /* 0x000000052e8b7211 */ /* 0x000fe200030f16ff */
[----:B------:R-:W-:-:S04]  /*2f40*/  @!UP1 UIADD3 UR4, UPT, UPT, -UR5, 0x100000, URZ ;  /* 0x0010000005049890 */ /* 0x000fc8000fffe1ff */
[----:B------:R-:W-:Y:S02]  /*2f50*/  @!UP1 USHF.L.U32 UR5, UR4, 0xb, URZ ;  /* 0x0000000b04059899 */ /* 0x000fe400080006ff */
[----:B------:R-:W-:Y:S01]  /*2f60*/  @!UP1 USHF.L.U32 UR4, UR4, 0x1, URZ ;  /* 0x0000000104049899 */ /* 0x000fe200080006ff */
[----:B------:R-:W-:Y:S01]  /*2f70*/  BAR.SYNC.DEFER_BLOCKING 0x0 ;  /* 0x0000000000007b1d */ /* 0x000fe20000010000 */
[CC--:B------:R-:W-:Y:S02]  /*2f80*/  LEA R140, P6, R44.reuse, R170.reuse, 0x2 ;  /* 0x000000aa2c8c7211 */ /* 0x0c0fe400078c10ff */
[-C--:B------:R-:W-:Y:S02]  /*2f90*/  LEA.HI.X.SX32 R161, R45, R5.reuse, 0x2, P5 ;  /* 0x000000052da17211 */ /* 0x080fe400028f16ff */
[----:B------:R-:W-:Y:S01]  /*2fa0*/  LEA R162, P5, R43, R170, 0x2 ;  /* 0x000000aa2ba27211 */ /* 0x000fe200078a10ff */
[----:B------:R-:W-:Y:S01]  /*2fb0*/  VOTEU.ALL UP1, P3 ;  /* 0x0000000000ff7886 */ /* 0x000fe20001820000 */
[----:B------:R-:W-:-:S02]  /*2fc0*/  LEA.HI.X.SX32 R141, R44, R5, 0x2, P6 ;  /* 0x000000052c8d7211 */ /* 0x000fc400030f16ff */
[CC--:B------:R-:W-:Y:S02]  /*2fd0*/  LEA R146, P6, R42.reuse, R170.reuse, 0x2 ;  /* 0x000000aa2a927211 */ /* 0x0c0fe400078c10ff */
[-C--:B------:R-:W-:Y:S02]  /*2fe0*/  LEA.HI.X.SX32 R163, R43, R5.reuse, 0x2, P5 ;  /* 0x000000052ba37211 */ /* 0x080fe400028f16ff */
[CC--:B------:R-:W-:Y:S02]  /*2ff0*/  LEA R164, P5, R41.reuse, R170.reuse, 0x2 ;  /* 0x000000aa29a47211 */ /* 0x0c0fe400078a10ff */
[-C--:B------:R-:W-:Y:S02]  /*3000*/  LEA.HI.X.SX32 R147, R42, R5.reuse, 0x2, P6 ;  /* 0x000000052a937211 */ /* 0x080fe400030f16ff */
[----:B------:R-:W-:Y:S02]  /*3010*/  LEA R142, P6, R40, R170, 0x2 ;  /* 0x000000aa288e7211 */ /* 0x000fe400078c10ff */
[----:B------:R-:W-:-:S02]  /*3020*/  LEA.HI.X.SX32 R165, R41, R5, 0x2, P5 ;  /* 0x0000000529a57211 */ /* 0x000fc400028f16ff */
[CC--:B------:R-:W-:Y:S02]  /*3030*/  LEA R166, P5, R39.reuse, R170.reuse, 0x2 ;  /* 0x000000aa27a67211 */ /* 0x0c0fe400078a10ff */
[-C--:B------:R-:W-:Y:S01]  /*3040*/  LEA.HI.X.SX32 R143, R40, R5.reuse, 0x2, P6 ;  /* 0x00000005288f7211 */ /* 0x080fe200030f16ff */
[----:B------:R-:W2:Y:S02]  /*3050*/  FENCE.VIEW.ASYNC.S ;  /* 0x00000000000073c6 */ /* 0x000ea40000000000 */
[----:B--2---:R2:W3:Y:S02]  /*3060*/  @!UP1 SYNCS.EXCH.64 URZ, [UR13], UR6 ;  /* 0x000000060dff95b2 */ /* 0x0044e40008000100 */
[----:B---3--:R-:W-:Y:S01]  /*3070*/  BAR.SYNC.DEFER_BLOCKING 0x0 ;  /* 0x0000000000007b1d */ /* 0x008fe20000010000 */
[----:B------:R-:W-:Y:S02]  /*3080*/  LEA R144, P6, R38, R170, 0x2 ;  /* 0x000000aa26907211 */ /* 0x000fe400078c10ff */
[----:B------:R-:W-:-:S02]  /*3090*/  LEA.HI.X.SX32 R167, R39, R5, 0x2, P5 ;  /* 0x0000000527a77211 */ /* 0x000fc400028f16ff */
[CC--:B------:R-:W-:Y:S02]  /*30a0*/  LEA R168, P5, R37.reuse, R170.reuse, 0x2 ;  /* 0x000000aa25a87211 */ /* 0x0c0fe400078a10ff */
[-C--:B------:R-:W-:Y:S02]  /*30b0*/  LEA.HI.X.SX32 R145, R38, R5.reuse, 0x2, P6 ;  /* 0x0000000526917211 */ /* 0x080fe400030f16ff */
[-C--:B------:R-:W-:Y:S02]  /*30c0*/  LEA R148, P6, R36, R170.reuse, 0x2 ;  /* 0x000000aa24947211 */ /* 0x080fe400078c10ff */
[----:B------:R-:W-:Y:S02]  /*30d0*/  LEA.HI.X.SX32 R169, R37, R5, 0x2, P5 ;  /* 0x0000000525a97211 */ /* 0x000fe400028f16ff */
[----:B------:R-:W-:Y:S02]  /*30e0*/  LEA R170, P5, R35, R170, 0x2 ;  /* 0x000000aa23aa7211 */ /* 0x000fe400078a10ff */
[----:B------:R-:W-:-:S02]  /*30f0*/  LOP3.LUT R34, R205, 0xa, RZ, 0xfc, !PT ;  /* 0x0000000acd227812 */ /* 0x000fc400078efcff */
[-C--:B------:R-:W-:Y:S02]  /*3100*/  LEA.HI.X.SX32 R149, R36, R5.reuse, 0x2, P6 ;  /* 0x0000000524957211 */ /* 0x080fe400030f16ff */
[-C--:B------:R-:W-:Y:S02]  /*3110*/  ISETP.GE.AND P6, PT, R67, R192.reuse, PT ;  /* 0x000000c04300720c */ /* 0x080fe40003fc6270 */
[----:B------:R-:W-:Y:S02]  /*3120*/  LEA.HI.X.SX32 R171, R35, R5, 0x2, P5 ;  /* 0x0000000523ab7211 */ /* 0x000fe400028f16ff */
[----:B------:R-:W-:Y:S01]  /*3130*/  ISETP.GE.AND P5, PT, R34, R192, PT ;  /* 0x000000c02200720c */ /* 0x000fe20003fa6270 */
[----:B------:R2:W3:Y:S01]  /*3140*/  @!UP2 SYNCS.EXCH.64 URZ, [UR10+0x12008], UR4 ;  /* 0x012008040affa5b2 */ /* 0x0004e20008000100 */
[----:B------:R-:W-:Y:S01]  /*3150*/  SEL R5, R4, RZ, !P6 ;  /* 0x000000ff04057207 */ /* 0x000fe20007000000 */
[----:B------:R-:W-:Y:S01]  /*3160*/  @!PT LDS RZ, [RZ] ;  /* 0x00000000fffff984 */ /* 0x000fe20000000800 */
[----:B------:R-:W-:Y:S01]  /*3170*/  @!PT LDS RZ, [RZ] ;  /* 0x00000000fffff984 */ /* 0x000fe20000000800 */
[----:B------:R-:W-:Y:S01]  /*3180*/  @!PT LDS RZ, [RZ] ;  /* 0x00000000fffff984 */ /* 0x000fe20000000800 */
[----:B---3--:R3:W-:Y:S01]  /*3190*/  LDGSTS.E [R33+0xc000], desc[UR22][R82.64], P4 ;  /* 0x0c00000052217fae */ /* 0x0087e2000a1a1016 */
[----:B------:R-:W-:-:S02]  /*31a0*/  LOP3.LUT R32, R205, 0xc, RZ, 0xfc, !PT ;  /* 0x0000000ccd207812 */ /* 0x000fc400078efcff */
[----:B------:R-:W-:Y:S01]  /*31b0*/  LEA R172, P6, R69, R172, 0x2 ;  /* 0x000000ac45ac7211 */ /* 0x000fe200078c10ff */
[----:B------:R4:W-:Y:S01]  /*31c0*/  LDGSTS.E [R33+0xc008], desc[UR22][R86.64], P1 ;  /* 0x0c00800056217fae */ /* 0x0009e200089a1016 */
[----:B------:R-:W-:Y:S02]  /*31d0*/  LOP3.LUT R31, R194, 0x10, RZ, 0x3c, !PT ;  /* 0x00000010c21f7812 */ /* 0x000fe400078e3cff */
[----:B-1----:R-:W-:Y:S02]  /*31e0*/  SEL R6, R4, RZ, !P5 ;  /* 0x000000ff04067207 */ /* 0x002fe40006800000 */
[----:B------:R-:W-:Y:S01]  /*31f0*/  ISETP.NE.U32.AND P5, PT, R5, RZ, PT ;  /* 0x000000ff0500720c */ /* 0x000fe20003fa5070 */
[----:B------:R-:W-:Y:S01]  /*3200*/  VIADD R28, R31, UR10 ;  /* 0x0000000a1f1c7c36 */ /* 0x000fe20008000000 */
[----:B------:R-:W-:Y:S01]  /*3210*/  ISETP.GE.AND P1, PT, R32, R192, PT ;  /* 0x000000c02000720c */ /* 0x000fe20003f26270 */
[----:B---3--:R-:W-:Y:S01]  /*3220*/  IMAD.WIDE R82, R13, 0x4, R82 ;  /* 0x000000040d527825 */ /* 0x008fe200078e0252 */
[----:B------:R-:W-:-:S02]  /*3230*/  LEA.HI.X.SX32 R173, R69, R8, 0x2, P6 ;  /* 0x0000000845ad7211 */ /* 0x000fc400030f16ff */
[----:B------:R-:W-:Y:S01]  /*3240*/  ISETP.NE.U32.AND P6, PT, R6, RZ, PT ;  /* 0x000000ff0600720c */ /* 0x000fe20003fc5070 */
[----:B------:R1:W-:Y:S01]  /*3250*/  LDGSTS.E [R28+0xc000], desc[UR22][R88.64], P0 ;  /* 0x0c000000581c7fae */ /* 0x0003e200081a1016 */
[----:B------:R-:W-:Y:S01]  /*3260*/  LOP3.LUT R26, R194, 0x20, RZ, 0x3c, !PT ;  /* 0x00000020c21a7812 */ /* 0x000fe200078e3cff */
[----:B----4-:R-:W-:Y:S01]  /*3270*/  IMAD.WIDE R86, R13, 0x4, R86 ;  /* 0x000000040d567825 */ /* 0x010fe200078e0256 */
[----:B------:R-:W-:Y:S01]  /*3280*/  LOP3.LUT R30, R205, 0x10, RZ, 0xfc, !PT ;  /* 0x00000010cd1e7812 */ /* 0x000fe200078efcff */
[----:B------:R3:W-:Y:S01]  /*3290*/  LDGSTS.E [R28+0xc008], desc[UR22][R94.64], P2 ;  /* 0x0c0080005e1c7fae */ /* 0x0007e200091a1016 */
[----:B------:R-:W-:Y:S01]  /*32a0*/  SEL R5, R4, RZ, !P1 ;  /* 0x000000ff04057207 */ /* 0x000fe20004800000 */
[----:B------:R-:W-:Y:S01]  /*32b0*/  VIADD R22, R26, UR10 ;  /* 0x0000000a1a167c36 */ /* 0x000fe20008000000 */
[----:B------:R-:W-:Y:S02]  /*32c0*/  ISETP.GE.AND P4, PT, R75, R192, PT ;  /* 0x000000c04b00720c */ /* 0x000fe40003f86270 */
[----:B------:R-:W-:-:S02]  /*32d0*/  LOP3.LUT R29, R205, 0x12, RZ, 0xfc, !PT ;  /* 0x00000012cd1d7812 */ /* 0x000fc400078efcff */
[-C--:B------:R-:W-:Y:S01]  /*32e0*/  ISETP.GE.AND P1, PT, R30, R192.reuse, PT ;  /* 0x000000c01e00720c */ /* 0x080fe20003f26270 */
[----:B------:R4:W-:Y:S01]  /*32f0*/  LDGSTS.E [R22+0xc000], desc[UR22][R90.64], P5 ;  /* 0x0c0000005a167fae */ /* 0x0009e2000a9a1016 */
[----:B------:R-:W-:Y:S01]  /*3300*/  ISETP.NE.U32.AND P0, PT, R5, RZ, PT ;  /* 0x000000ff0500720c */ /* 0x000fe20003f05070 */
[----:B-1----:R-:W-:Y:S01]  /*3310*/  IMAD.WIDE R88, R13, 0x4, R88 ;  /* 0x000000040d587825 */ /* 0x002fe200078e0258 */
[----:B------:R-:W-:Y:S01]  /*3320*/  SEL R6, R4, RZ, !P4 ;  /* 0x000000ff04067207 */ /* 0x000fe20006000000 */
[----:B------:R1:W-:Y:S01]  /*3330*/  LDGSTS.E [R22+0xc008], desc[UR22][R92.64], P6 ;  /* 0x0c0080005c167fae */ /* 0x0003e2000b1a1016 */
[----:B------:R-:W-:Y:S01]  /*3340*/  LOP3.LUT R24, R205, 0x14, RZ, 0xfc, !PT ;  /* 0x00000014cd187812 */ /* 0x000fe200078efcff */
[----:B---3--:R-:W-:Y:S01]  /*3350*/  IMAD.WIDE R94, R13, 0x4, R94 ;  /* 0x000000040d5e7825 */ /* 0x008fe200078e025e */
[----:B------:R-:W-:Y:S02]  /*3360*/  ISETP.GE.AND P4, PT, R29, R192, PT ;  /* 0x000000c01d00720c */ /* 0x000fe40003f86270 */
[----:B------:R-:W-:-:S02]  /*3370*/  LOP3.LUT R21, R194, 0x30, RZ, 0x3c, !PT ;  /* 0x00000030c2157812 */ /* 0x000fc400078e3cff */
[----:B------:R-:W-:Y:S01]  /*3380*/  SEL R5, R4, RZ, !P1 ;  /* 0x000000ff04057207 */ /* 0x000fe20004800000 */
[----:B----4-:R-:W-:Y:S01]  /*3390*/  IMAD.WIDE R90, R13, 0x4, R90 ;  /* 0x000000040d5a7825 */ /* 0x010fe200078e025a */
[----:B------:R-:W-:Y:S02]  /*33a0*/  LOP3.LUT R27, R205, 0x16, RZ, 0xfc, !PT ;  /* 0x00000016cd1b7812 */ /* 0x000fe400078efcff */
[----:B------:R-:W-:Y:S01]  /*33b0*/  ISETP.NE.U32.AND P1, PT, R6, RZ, PT ;  /* 0x000000ff0600720c */ /* 0x000fe20003f25070 */
[----:B------:R-:W-:Y:S01]  /*33c0*/  VIADD R20, R21, UR10 ;  /* 0x0000000a15147c36 */ /* 0x000fe20008000000 */
[----:B------:R-:W-:Y:S01]  /*33d0*/  ISETP.GE.AND P5, PT, R24, R192, PT ;  /* 0x000000c01800720c */ /* 0x000fe20003fa6270 */
[----:B-1----:R-:W-:Y:S01]  /*33e0*/  IMAD.WIDE R92, R13, 0x4, R92 ;  /* 0x000000040d5c7825 */ /* 0x002fe200078e025c */
[----:B------:R-:W-:Y:S02]  /*33f0*/  SEL R6, R4, RZ, !P4 ;  /* 0x000000ff04067207 */ /* 0x000fe40006000000 */
[----:B------:R-:W-:Y:S01]  /*3400*/  LOP3.LUT R25, R205, 0x18, RZ, 0xfc, !PT ;  /* 0x00000018cd197812 */ /* 0x000fe200078efcff */
[----:B------:R1:W-:Y:S01]  /*3410*/  LDGSTS.E [R20+0xc000], desc[UR22][R96.64], P0 ;  /* 0x0c00000060147fae */ /* 0x0003e200081a1016 */
[----:B------:R-:W-:-:S02]  /*3420*/  ISETP.NE.U32.AND P2, PT, R5, RZ, PT ;  /* 0x000000ff0500720c */ /* 0x000fc40003f45070 */
[-C--:B------:R-:W-:Y:S02]  /*3430*/  ISETP.GE.AND P6, PT, R27, R192.reuse, PT ;  /* 0x000000c01b00720c */ /* 0x080fe40003fc6270 */
[----:B------:R-:W-:Y:S01]  /*3440*/  SEL R5, R4, RZ, !P5 ;  /* 0x000000ff04057207 */ /* 0x000fe20006800000 */
[----:B------:R3:W-:Y:S01]  /*3450*/  LDGSTS.E [R20+0xc008], desc[UR22][R112.64], P1 ;  /* 0x0c00800070147fae */ /* 0x0007e200089a1016 */
[----:B------:R-:W-:Y:S02]  /*3460*/  ISETP.NE.U32.AND P4, PT, R6, RZ, PT ;  /* 0x000000ff0600720c */ /* 0x000fe40003f85070 */
[----:B------:R-:W-:Y:S02]  /*3470*/  ISETP.GE.AND P5, PT, R25, R192, PT ;  /* 0x000000c01900720c */ /* 0x000fe40003fa6270 */
[----:B------:R-:W-:Y:S01]  /*3480*/  LOP3.LUT R19, R194, 0x40, RZ, 0x3c, !PT ;  /* 0x00000040c2137812 */ /* 0x000fe200078e3cff */
[----:B-1----:R-:W-:Y:S01]  /*3490*/  IMAD.WIDE R96, R13, 0x4, R96 ;  /* 0x000000040d607825 */ /* 0x002fe200078e0260 */
[----:B------:R-:W-:-:S02]  /*34a0*/  SEL R6, R4, RZ, !P6 ;  /* 0x000000ff04067207 */ /* 0x000fc40007000000 */
[----:B------:R-:W-:Y:S01]  /*34b0*/  ISETP.NE.U32.AND P0, PT, R5, RZ, PT ;  /* 0x000000ff0500720c */ /* 0x000fe20003f05070 */
[----:B------:R-:W-:Y:S01]  /*34c0*/  VIADD R18, R19, UR10 ;  /* 0x0000000a13127c36 */ /* 0x000fe20008000000 */
[----:B------:R-:W-:Y:S01]  /*34d0*/  SEL R5, R4, RZ, !P5 ;  /* 0x000000ff04057207 */ /* 0x000fe20006800000 */
[----:B---3--:R-:W-:Y:S01]  /*34e0*/  IMAD.WIDE R112, R13, 0x4, R112 ;  /* 0x000000040d707825 */ /* 0x008fe200078e0270 */
[C---:B------:R-:W-:Y:S02]  /*34f0*/  LOP3.LUT R23, R205.reuse, 0x1a, RZ, 0xfc, !PT ;  /* 0x0000001acd177812 */ /* 0x040fe400078efcff */
[----:B------:R-:W-:Y:S01]  /*3500*/  ISETP.NE.U32.AND P5, PT, R6, RZ, PT ;  /* 0x000000ff0600720c */ /* 0x000fe20003fa5070 */
[----:B------:R1:W-:Y:S01]  /*3510*/  LDGSTS.E [R18+0xc000], desc[UR22][R104.64], P2 ;  /* 0x0c00000068127fae */ /* 0x0003e200091a1016 */
[----:B------:R-:W-:Y:S02]  /*3520*/  LOP3.LUT R16, R194, 0x50, RZ, 0x3c, !PT ;  /* 0x00000050c2107812 */ /* 0x000fe400078e3cff */
[----:B------:R-:W-:Y:S01]  /*3530*/  LOP3.LUT R17, R205, 0x1c, RZ, 0xfc, !PT ;  /* 0x0000001ccd117812 */ /* 0x000fe200078efcff */
[----:B------:R3:W-:Y:S01]  /*3540*/  LDGSTS.E [R18+0xc008], desc[UR22][R102.64], P4 ;  /* 0x0c00800066127fae */ /* 0x0007e2000a1a1016 */
[-C--:B------:R-:W-:Y:S01]  /*3550*/  ISETP.GE.AND P6, PT, R23, R192.reuse, PT ;  /* 0x000000c01700720c */ /* 0x080fe20003fc6270 */
[----:B------:R-:W-:Y:S01]  /*3560*/  VIADD R15, R16, UR10 ;  /* 0x0000000a100f7c36 */ /* 0x000fe20008000000 */
[----:B------:R-:W-:-:S02]  /*3570*/  ISETP.GE.AND P2, PT, R17, R192, PT ;  /* 0x000000c01100720c */ /* 0x000fc40003f46270 */
[C---:B------:R-:W-:Y:S02]  /*3580*/  SEL R6, R4.reuse, RZ, !P6 ;  /* 0x000000ff04067207 */ /* 0x040fe40007000000 */
[----:B------:R-:W-:Y:S01]  /*3590*/  ISETP.NE.U32.AND P1, PT, R5, RZ, PT ;  /* 0x000000ff0500720c */ /* 0x000fe20003f25070 */
[----:B------:R4:W-:Y:S01]  /*35a0*/  LDGSTS.E [R15+0xc000], desc[UR22][R100.64], P0 ;  /* 0x0c000000640f7fae */ /* 0x0009e200081a1016 */
[-C--:B------:R-:W-:Y:S01]  /*35b0*/  ISETP.GE.AND P4, PT, R73, R192.reuse, PT ;  /* 0x000000c04900720c */ /* 0x080fe20003f86270 */
[C---:B-1----:R-:W-:Y:S01]  /*35c0*/  IMAD.WIDE R104, R13.reuse, 0x4, R104 ;  /* 0x000000040d687825 */ /* 0x042fe200078e0268 */
[----:B------:R-:W-:Y:S01]  /*35d0*/  SEL R5, R4, RZ, !P2 ;  /* 0x000000ff04057207 */ /* 0x000fe20005000000 */
[----:B------:R1:W-:Y:S01]  /*35e0*/  LDGSTS.E [R15+0xc008], desc[UR22][R106.64], P5 ;  /* 0x0c0080006a0f7fae */ /* 0x0003e2000a9a1016 */
[----:B------:R-:W-:Y:S01]  /*35f0*/  ISETP.GE.AND P2, PT, R72, R192, PT ;  /* 0x000000c04800720c */ /* 0x000fe20003f46270 */
[----:B---3--:R-:W-:Y:S01]  /*3600*/  IMAD.WIDE R102, R13, 0x4, R102 ;  /* 0x000000040d667825 */ /* 0x008fe200078e0266 */
[----:B------:R-:W-:-:S02]  /*3610*/  ISETP.NE.U32.AND P6, PT, R6, RZ, PT ;  /* 0x000000ff0600720c */ /* 0x000fc40003fc5070 */
[-C--:B------:R-:W-:Y:S02]  /*3620*/  ISETP.GE.AND P0, PT, R205, R116.reuse, PT ;  /* 0x00000074cd00720c */ /* 0x080fe40003f06270 */
[----:B------:R-:W-:Y:S01]  /*3630*/  SEL R6, R4, RZ, !P4 ;  /* 0x000000ff04067207 */ /* 0x000fe20006000000 */
[----:B----4-:R-:W-:Y:S01]  /*3640*/  IMAD.WIDE R100, R13, 0x4, R100 ;  /* 0x000000040d647825 */ /* 0x010fe200078e0264 */
[----:B------:R-:W-:Y:S02]  /*3650*/  ISETP.GE.AND P5, PT, R188, R116, PT ;  /* 0x00000074bc00720c */ /* 0x000fe40003fa6270 */
[----:B------:R-:W-:Y:S01]  /*3660*/  ISETP.NE.U32.AND P4, PT, R5, RZ, PT ;  /* 0x000000ff0500720c */ /* 0x000fe20003f85070 */
[----:B-1----:R-:W-:Y:S01]  /*3670*/  IMAD.WIDE R106, R13, 0x4, R106 ;  /* 0x000000040d6a7825 */ /* 0x002fe200078e026a */
[----:B------:R-:W-:Y:S02]  /*3680*/  SEL R4, R4, RZ, !P2 ;  /* 0x000000ff04047207 */ /* 0x000fe40005000000 */
[----:B------:R-:W-:-:S02]  /*3690*/  SEL R5, RZ, 0x4, P0 ;  /* 0x00000004ff057807 */ /* 0x000fc40000000000 */
[----:B------:R-:W-:Y:S02]  /*36a0*/  LOP3.LUT R14, R194, 0x60, RZ, 0x3c, !PT ;  /* 0x00000060c20e7812 */ /* 0x000fe400078e3cff */
[----:B------:R-:W-:Y:S02]  /*36b0*/  ISETP.NE.U32.AND P0, PT, R6, RZ, PT ;  /* 0x000000ff0600720c */ /* 0x000fe40003f05070 */
[----:B------:R-:W-:Y:S01]  /*36c0*/  SEL R6, RZ, 0x4, P5 ;  /* 0x00000004ff067807 */ /* 0x000fe20002800000 */
[----:B------:R-:W-:Y:S01]  /*36d0*/  VIADD R12, R14, UR10 ;  /* 0x0000000a0e0c7c36 */ /* 0x000fe20008000000 */
[----:B------:R-:W-:Y:S02]  /*36e0*/  ISETP.NE.U32.AND P5, PT, R4, RZ, PT ;  /* 0x000000ff0400720c */ /* 0x000fe40003fa5070 */
[----:B------:R-:W-:Y:S02]  /*36f0*/  LOP3.LUT R11, R194, 0x70, RZ, 0x3c, !PT ;  /* 0x00000070c20b7812 */ /* 0x000fe400078e3cff */
[----:B------:R1:W-:Y:S01]  /*3700*/  LDGSTS.E [R12+0xc000], desc[UR22][R108.64], P1 ;  /* 0x0c0000006c0c7fae */ /* 0x0003e200089a1016 */
[----:B------:R-:W-:-:S02]  /*3710*/  ISETP.GT.AND P2, PT, R190, 0x3f, PT ;  /* 0x0000003fbe00780c */ /* 0x000fc40003f44270 */
[----:B------:R-:W-:Y:S01]  /*3720*/  VIADD R8, R11, UR10 ;  /* 0x0000000a0b087c36 */ /* 0x000fe20008000000 */
[----:B------:R3:W-:Y:S01]  /*3730*/  LDGSTS.E [R12+0xc008], desc[UR22][R110.64], P6 ;  /* 0x0c0080006e0c7fae */ /* 0x0007e2000b1a1016 */
[----:B------:R-:W-:Y:S02]  /*3740*/  SEL R6, R6, RZ, P2 ;  /* 0x000000ff06067207 */ /* 0x000fe40001000000 */
[----:B------:R-:W-:Y:S01]  /*3750*/  SEL R5, R5, RZ, P2 ;  /* 0x000000ff05057207 */ /* 0x000fe20001000000 */
[----:B------:R4:W-:Y:S01]  /*3760*/  LDGSTS.E [R8+0xc000], desc[UR22][R114.64], P4 ;  /* 0x0c00000072087fae */ /* 0x0009e2000a1a1016 */
[----:B------:R-:W-:Y:S02]  /*3770*/  ISETP.NE.U32.AND P6, PT, R6, RZ, PT ;  /* 0x000000ff0600720c */ /* 0x000fe40003fc5070 */
[----:B------:R-:W-:Y:S01]  /*3780*/  LOP3.LUT R6, R196, 0x40, RZ, 0x3c, !PT ;  /* 0x00000040c4067812 */ /* 0x000fe200078e3cff */
[----:B------:R5:W-:Y:S01]  /*3790*/  LDGSTS.E [R8+0xc008], desc[UR22][R172.64], P0 ;  /* 0x0c008000ac087fae */ /* 0x000be200081a1016 */
[----:B------:R-:W-:Y:S01]  /*37a0*/  ISETP.NE.U32.AND P1, PT, R5, RZ, PT ;  /* 0x000000ff0500720c */ /* 0x000fe20003f25070 */
[C---:B-1----:R-:W-:Y:S01]  /*37b0*/  IMAD.WIDE R108, R13.reuse, 0x4, R108 ;  /* 0x000000040d6c7825 */ /* 0x042fe200078e026c */
[-C--:B------:R-:W-:Y:S01]  /*37c0*/  ISETP.GE.AND P4, PT, R186, R116.reuse, PT ;  /* 0x00000074ba00720c */ /* 0x080fe20003f86270 */
[----:B------:R-:W0:Y:S01]  /*37d0*/  LDGDEPBAR ;  /* 0x00000000000079af */ /* 0x000e220000000000 */
[-C--:B------:R-:W-:Y:S01]  /*37e0*/  ISETP.GE.AND P0, PT, R184, R116.reuse, PT ;  /* 0x00000074b800720c */ /* 0x080fe20003f06270 */
[----:B------:R-:W-:Y:S01]  /*37f0*/  VIADD R4, R6, UR10 ;  /* 0x0000000a06047c36 */ /* 0x000fe20008000000 */
[----:B------:R-:W-:Y:S01]  /*3800*/  SEL R80, RZ, 0x4, P4 ;  /* 0x00000004ff507807 */ /* 0x000fe20002000000 */
[----:B------:R-:W-:Y:S01]  /*3810*/  LDGSTS.E [R7], desc[UR22][R118.64], P5 ;  /* 0x0000000076077fae */ /* 0x000fe2000a9a1016 */
[----:B------:R-:W-:Y:S01]  /*3820*/  SHF.R.S32.HI R10, RZ, 0x1f, R13 ;  /* 0x0000001fff0a7819 */ /* 0x000fe2000001140d */
[C---:B---3--:R-:W-:Y:S01]  /*3830*/  IMAD.WIDE R110, R13.reuse, 0x4, R110 ;  /* 0x000000040d6e7825 */ /* 0x048fe200078e026e */
[----:B------:R-:W-:Y:S01]  /*3840*/  SEL R81, RZ, 0x4, P0 ;  /* 0x00000004ff517807 */ /* 0x000fe20000000000 */
[----:B------:R1:W-:Y:S01]  /*3850*/  LDGSTS.E [R7+0x400], desc[UR22][R120.64], P5 ;  /* 0x0040000078077fae */ /* 0x0003e2000a9a1016 */
[----:B------:R-:W-:Y:S01]  /*3860*/  SEL R80, R80, RZ, P2 ;  /* 0x000000ff50507207 */ /* 0x000fe20001000000 */
[C---:B----4-:R-:W-:Y:S01]  /*3870*/  IMAD.WIDE R114, R13.reuse, 0x4, R114 ;  /* 0x000000040d727825 */ /* 0x050fe200078e0272 */
[C---:B------:R-:W-:Y:S01]  /*3880*/  SHF.L.U64.HI R5, R13.reuse, 0x2, R10 ;  /* 0x000000020d057819 */ /* 0x040fe2000001020a */
[----:B------:R3:W-:Y:S01]  /*3890*/  LDGSTS.E [R7+0x800], desc[UR22][R122.64], P5 ;  /* 0x008000007a077fae */ /* 0x0007e2000a9a1016 */
[----:B------:R-:W-:Y:S01]  /*38a0*/  IADD3 R78, P4, PT, R82, R9, RZ ;  /* 0x00000009524e7210 */ /* 0x000fe20007f9e0ff */
[----:B-----5:R-:W-:Y:S01]  /*38b0*/  IMAD.WIDE R172, R13, 0x4, R172 ;  /* 0x000000040dac7825 */ /* 0x020fe200078e02ac */
[-C--:B------:R-:W-:Y:S01]  /*38c0*/  ISETP.GE.AND P0, PT, R67, R116.reuse, PT ;  /* 0x000000744300720c */ /* 0x080fe20003f06270 */
[----:B------:R-:W-:Y:S01]  /*38d0*/  LDGSTS.E [R7+0xc00], desc[UR22][R124.64], P5 ;  /* 0x00c000007c077fae */ /* 0x000fe2000a9a1016 */
[----:B------:R-:W-:Y:S01]  /*38e0*/  SEL R81, R81, RZ, P2 ;  /* 0x000000ff51517207 */ /* 0x000fe20001000000 */
[----:B------:R-:W-:Y:S01]  /*38f0*/  IMAD.X R79, R83, 0x1, R5, P4 ;  /* 0x00000001534f7824 */ /* 0x000fe200020e0605 */
[----:B------:R-:W-:Y:S01]  /*3900*/  SEL R84, RZ, 0x4, P0 ;  /* 0x00000004ff547807 */ /* 0x000fe20000000000 */
[----:B------:R4:W-:Y:S01]  /*3910*/  LDGSTS.E [R7+0x1000], desc[UR22][R126.64], P5 ;  /* 0x010000007e077fae */ /* 0x0009e2000a9a1016 */
[----:B------:R-:W-:Y:S01]  /*3920*/  ISETP.NE.U32.AND P4, PT, R81, RZ, PT ;  /* 0x000000ff5100720c */ /* 0x000fe20003f85070 */
[C---:B-1----:R-:W-:Y:S01]  /*3930*/  IMAD.WIDE R120, R77.reuse, 0x4, R120 ;  /* 0x000000044d787825 */ /* 0x042fe200078e0278 */
[----:B------:R-:W-:Y:S01]  /*3940*/  ISETP.GE.AND P0, PT, R34, R116, PT ;  /* 0x000000742200720c */ /* 0x000fe20003f06270 */
[----:B------:R-:W-:Y:S01]  /*3950*/  LDGSTS.E [R7+0x1400], desc[UR22][R128.64], P5 ;  /* 0x0140000080077fae */ /* 0x000fe2000a9a1016 */
[----:B------:R-:W-:Y:S01]  /*3960*/  SEL R84, R84, RZ, P2 ;  /* 0x000000ff54547207 */ /* 0x000fe20001000000 */
[C---:B---3--:R-:W-:Y:S01]  /*3970*/  IMAD.WIDE R122, R77.reuse, 0x4, R122 ;  /* 0x000000044d7a7825 */ /* 0x048fe200078e027a */
[----:B------:R-:W-:Y:S01]  /*3980*/  SHF.R.S32.HI R198, RZ, 0x1f, R77 ;  /* 0x0000001fffc67819 */ /* 0x000fe2000001144d */
[----:B------:R1:W-:Y:S02]  /*3990*/  LDGSTS.E [R7+0x1800], desc[UR22][R130.64], P5 ;  /* 0x0180000082077fae */ /* 0x0003e4000a9a1016 */
[C---:B------:R-:W-:Y:S01]  /*39a0*/  IMAD.WIDE R118, R77.reuse, 0x4, R118 ;  /* 0x000000044d767825 */ /* 0x040fe200078e0276 */
[C---:B------:R-:W-:Y:S01]  /*39b0*/  SHF.L.U64.HI R209, R77.reuse, 0x2, R198 ;  /* 0x000000024dd17819 */ /* 0x040fe200000102c6 */
[----:B------:R-:W-:Y:S02]  /*39c0*/  LDGSTS.E [R7+0x1c00], desc[UR22][R132.64], P5 ;  /* 0x01c0000084077fae */ /* 0x000fe4000a9a1016 */
[----:B----4-:R-:W-:-:S02]  /*39d0*/  IMAD.WIDE R126, R77, 0x4, R126 ;  /* 0x000000044d7e7825 */ /* 0x010fc400078e027e */
[----:B------:R3:W-:Y:S02]  /*39e0*/  LDGSTS.E [R7+0x2000], desc[UR22][R134.64], P5 ;  /* 0x0200000086077fae */ /* 0x0007e4000a9a1016 */
[C---:B------:R-:W-:Y:S02]  /*39f0*/  IMAD.WIDE R124, R77.reuse, 0x4, R124 ;  /* 0x000000044d7c7825 */ /* 0x040fe400078e027c */
[----:B------:R4:W-:Y:S02]  /*3a00*/  LDGSTS.E [R7+0x2400], desc[UR22][R136.64], P5 ;  /* 0x0240000088077fae */ /* 0x0009e4000a9a1016 */
[C---:B-1----:R-:W-:Y:S02]  /*3a10*/  IMAD.WIDE R130, R77.reuse, 0x4, R130 ;  /* 0x000000044d827825 */ /* 0x042fe400078e0282 */
[----:B------:R1:W-:Y:S02]  /*3a20*/  LDGSTS.E [R7+0x2800], desc[UR22][R138.64], P5 ;  /* 0x028000008a077fae */ /* 0x0003e4000a9a1016 */
[----:B------:R-:W-:-:S02]  /*3a30*/  IMAD.WIDE R128, R77, 0x4, R128 ;  /* 0x000000044d807825 */ /* 0x000fc400078e0280 */
[----:B------:R5:W-:Y:S02]  /*3a40*/  LDGSTS.E [R7+0x2c00], desc[UR22][R140.64], P5 ;  /* 0x02c000008c077fae */ /* 0x000be4000a9a1016 */
[C---:B---3--:R-:W-:Y:S02]  /*3a50*/  IMAD.WIDE R134, R77.reuse, 0x4, R134 ;  /* 0x000000044d867825 */ /* 0x048fe400078e0286 */
[----:B------:R3:W-:Y:S02]  /*3a60*/  LDGSTS.E [R7+0x3000], desc[UR22][R146.64], P5 ;  /* 0x0300000092077fae */ /* 0x0007e4000a9a1016 */
[C---:B------:R-:W-:Y:S02]  /*3a70*/  IMAD.WIDE R132, R77.reuse, 0x4, R132 ;  /* 0x000000044d847825 */ /* 0x040fe400078e0284 */
[----:B------:R2:W-:Y:S02]  /*3a80*/  LDGSTS.E [R7+0x3400], desc[UR22][R142.64], P5 ;  /* 0x034000008e077fae */ /* 0x0005e4000a9a1016 */
[----:B----4-:R-:W-:-:S02]  /*3a90*/  IMAD.WIDE R136, R77, 0x4, R136 ;  /* 0x000000044d887825 */ /* 0x010fc400078e0288 */
[----:B------:R4:W-:Y:S02]  /*3aa0*/  LDGSTS.E [R7+0x3800], desc[UR22][R144.64], P5 ;  /* 0x0380000090077fae */ /* 0x0009e4000a9a1016 */
[C---:B-1----:R-:W-:Y:S02]  /*3ab0*/  IMAD.WIDE R138, R77.reuse, 0x4, R138 ;  /* 0x000000044d8a7825 */ /* 0x042fe400078e028a */
[----:B------:R1:W-:Y:S02]  /*3ac0*/  LDGSTS.E [R7+0x3c00], desc[UR22][R148.64], P5 ;  /* 0x03c0000094077fae */ /* 0x0003e4000a9a1016 */
[C---:B-----5:R-:W-:Y:S02]  /*3ad0*/  IMAD.WIDE R140, R77.reuse, 0x4, R140 ;  /* 0x000000044d8c7825 */ /* 0x060fe400078e028c */
[----:B------:R5:W-:Y:S02]  /*3ae0*/  LDGSTS.E [R4+0x200], desc[UR22][R182.64], P5 ;  /* 0x00200000b6047fae */ /* 0x000be4000a9a1016 */
[----:B---3--:R-:W-:-:S02]  /*3af0*/  IMAD.WIDE R146, R77, 0x4, R146 ;  /* 0x000000044d927825 */ /* 0x008fc400078e0292 */
[----:B------:R3:W-:Y:S02]  /*3b00*/  LDGSTS.E [R4+0x600], desc[UR22][R180.64], P5 ;  /* 0x00600000b4047fae */ /* 0x0007e4000a9a1016 */
[C---:B--2---:R-:W-:Y:S02]  /*3b10*/  IMAD.WIDE R142, R77.reuse, 0x4, R142 ;  /* 0x000000044d8e7825 */ /* 0x044fe400078e028e */
[----:B------:R2:W-:Y:S02]  /*3b20*/  LDGSTS.E [R4+0xa00], desc[UR22][R174.64], P5 ;  /* 0x00a00000ae047fae */ /* 0x0005e4000a9a1016 */
[C---:B----4-:R-:W-:Y:S02]  /*3b30*/  IMAD.WIDE R144, R77.reuse, 0x4, R144 ;  /* 0x000000044d907825 */ /* 0x050fe400078e0290 */
[----:B------:R4:W-:Y:S02]  /*3b40*/  LDGSTS.E [R4+0xe00], desc[UR22][R176.64], P5 ;  /* 0x00e00000b0047fae */ /* 0x0009e4000a9a1016 */
[----:B-1----:R-:W-:-:S02]  /*3b50*/  IMAD.WIDE R148, R77, 0x4, R148 ;  /* 0x000000044d947825 */ /* 0x002fc400078e0294 */
[----:B------:R1:W-:Y:S02]  /*3b60*/  LDGSTS.E [R4+0x1200], desc[UR22][R178.64], P5 ;  /* 0x01200000b2047fae */ /* 0x0003e4000a9a1016 */
[C---:B-----5:R-:W-:Y:S02]  /*3b70*/  IMAD.WIDE R182, R77.reuse, 0x4, R182 ;  /* 0x000000044db67825 */ /* 0x060fe400078e02b6 */
[----:B------:R5:W-:Y:S02]  /*3b80*/  LDGSTS.E [R4+0x1600], desc[UR22][R150.64], P5 ;  /* 0x0160000096047fae */ /* 0x000be4000a9a1016 */
[C---:B---3--:R-:W-:Y:S02]  /*3b90*/  IMAD.WIDE R180, R77.reuse, 0x4, R180 ;  /* 0x000000044db47825 */ /* 0x048fe400078e02b4 */
[----:B------:R3:W-:Y:S02]  /*3ba0*/  LDGSTS.E [R4+0x1a00], desc[UR22][R152.64], P5 ;  /* 0x01a0000098047fae */ /* 0x0007e4000a9a1016 */
[----:B--2---:R-:W-:-:S02]  /*3bb0*/  IMAD.WIDE R174, R77, 0x4, R174 ;  /* 0x000000044dae7825 */ /* 0x004fc400078e02ae */
[----:B------:R2:W-:Y:S02]  /*3bc0*/  LDGSTS.E [R4+0x1e00], desc[UR22][R154.64], P5 ;  /* 0x01e000009a047fae */ /* 0x0005e4000a9a1016 */
[C---:B----4-:R-:W-:Y:S02]  /*3bd0*/  IMAD.WIDE R176, R77.reuse, 0x4, R176 ;  /* 0x000000044db07825 */ /* 0x050fe400078e02b0 */
[----:B------:R4:W-:Y:S02]  /*3be0*/  LDGSTS.E [R4+0x2200], desc[UR22][R156.64], P5 ;  /* 0x022000009c047fae */ /* 0x0009e4000a9a1016 */
[C---:B-1----:R-:W-:Y:S02]  /*3bf0*/  IMAD.WIDE R178, R77.reuse, 0x4, R178 ;  /* 0x000000044db27825 */ /* 0x042fe400078e02b2 */
[----:B------:R1:W-:Y:S02]  /*3c00*/  LDGSTS.E [R4+0x2600], desc[UR22][R158.64], P5 ;  /* 0x026000009e047fae */ /* 0x0003e4000a9a1016 */
[----:B-----5:R-:W-:-:S02]  /*3c10*/  IMAD.WIDE R150, R77, 0x4, R150 ;  /* 0x000000044d967825 */ /* 0x020fc400078e0296 */
[----:B------:R5:W-:Y:S02]  /*3c20*/  LDGSTS.E [R4+0x2a00], desc[UR22][R160.64], P5 ;  /* 0x02a00000a0047fae */ /* 0x000be4000a9a1016 */
[C---:B---3--:R-:W-:Y:S02]  /*3c30*/  IMAD.WIDE R152, R77.reuse, 0x4, R152 ;  /* 0x000000044d987825 */ /* 0x048fe400078e0298 */
[----:B------:R3:W-:Y:S02]  /*3c40*/  LDGSTS.E [R4+0x2e00], desc[UR22][R162.64], P5 ;  /* 0x02e00000a2047fae */ /* 0x0007e4000a9a1016 */
[C---:B--2---:R-:W-:Y:S02]  /*3c50*/  IMAD.WIDE R154, R77.reuse, 0x4, R154 ;  /* 0x000000044d9a7825 */ /* 0x044fe400078e029a */
[----:B------:R2:W-:Y:S02]  /*3c60*/  LDGSTS.E [R4+0x3200], desc[UR22][R164.64], P5 ;  /* 0x03200000a4047fae */ /* 0x0005e4000a9a1016 */
[----:B----4-:R-:W-:-:S02]  /*3c70*/  IMAD.WIDE R156, R77, 0x4, R156 ;  /* 0x000000044d9c7825 */ /* 0x010fc400078e029c */
[----:B------:R4:W-:Y:S02]  /*3c80*/  LDGSTS.E [R4+0x3600], desc[UR22][R166.64], P5 ;  /* 0x03600000a6047fae */ /* 0x0009e4000a9a1016 */
[C---:B-1----:R-:W-:Y:S02]  /*3c90*/  IMAD.WIDE R158, R77.reuse, 0x4, R158 ;  /* 0x000000044d9e7825 */ /* 0x042fe400078e029e */
[----:B------:R1:W-:Y:S02]  /*3ca0*/  LDGSTS.E [R4+0x3a00], desc[UR22][R168.64], P5 ;  /* 0x03a00000a8047fae */ /* 0x0003e4000a9a1016 */
[C---:B-----5:R-:W-:Y:S02]  /*3cb0*/  IMAD.WIDE R160, R77.reuse, 0x4, R160 ;  /* 0x000000044da07825 */ /* 0x060fe400078e02a0 */
[----:B------:R5:W-:Y:S01]  /*3cc0*/  LDGSTS.E [R4+0x3e00], desc[UR22][R170.64], P5 ;  /* 0x03e00000aa047fae */ /* 0x000be2000a9a1016 */
[----:B------:R-:W-:Y:S01]  /*3cd0*/  ISETP.NE.U32.AND P5, PT, R80, RZ, PT ;  /* 0x000000ff5000720c */ /* 0x000fe20003fa5070 */
[----:B---3--:R-:W-:-:S02]  /*3ce0*/  IMAD.WIDE R162, R77, 0x4, R162 ;  /* 0x000000044da27825 */ /* 0x008fc400078e02a2 */
[----:B------:R-:W0:Y:S02]  /*3cf0*/  LDGDEPBAR ;  /* 0x00000000000079af */ /* 0x000e240000000000 */
[C---:B--2---:R-:W-:Y:S01]  /*3d00*/  IMAD.WIDE R164, R77.reuse, 0x4, R164 ;  /* 0x000000044da47825 */ /* 0x044fe200078e02a4 */
[----:B------:R-:W-:Y:S03]  /*3d10*/  BAR.SYNC.DEFER_BLOCKING 0x0 ;  /* 0x0000000000007b1d */ /* 0x000fe60000010000 */
[----:B----4-:R-:W-:-:S04]  /*3d20*/  IMAD.WIDE R166, R77, 0x4, R166 ;  /* 0x000000044da67825 */ /* 0x010fc800078e02a6 */
[----:B-1----:R-:W-:-:S04]  /*3d30*/  IMAD.WIDE R168, R77, 0x4, R168 ;  /* 0x000000044da87825 */ /* 0x002fc800078e02a8 */
[----:B-----5:R-:W-:Y:S01]  /*3d40*/  IMAD.WIDE R170, R77, 0x4, R170 ;  /* 0x000000044daa7825 */ /* 0x020fe200078e02aa */
[----:B------:R-:W-:Y:S01]  /*3d50*/  @!PT LDS RZ, [RZ] ;  /* 0x00000000fffff984 */ /* 0x000fe20000000800 */
[----:B------:R-:W-:Y:S01]  /*3d60*/  @!PT LDS RZ, [RZ] ;  /* 0x00000000fffff984 */ /* 0x000fe20000000800 */
[----:B------:R-:W-:Y:S01]  /*3d70*/  @!PT LDS RZ, [RZ] ;  /* 0x00000000fffff984 */ /* 0x000fe20000000800 */
[----:B------:R1:W-:Y:S01]  /*3d80*/  LDGSTS.E [R33+0xe000], desc[UR22][R82.64], P1 ;  /* 0x0e00000052217fae */ /* 0x0003e200089a1016 */
[----:B------:R-:W-:-:S03]  /*3d90*/  ISETP.GE.AND P1, PT, R75, R116, PT ;  /* 0x000000744b00720c */ /* 0x000fc60003f26270 */
[----:B------:R2:W-:Y:S01]  /*3da0*/  LDGSTS.E [R33+0xe008], desc[UR22][R86.64], P6 ;  /* 0x0e00800056217fae */ /* 0x0005e2000b1a1016 */
[----:B------:R-:W-:Y:S02]  /*3db0*/  SEL R85, RZ, 0x4, P1 ;  /* 0x00000004ff557807 */ /* 0x000fe40000800000 */
[-C--:B------:R-:W-:Y:S01]  /*3dc0*/  IADD3 R80, P1, PT, R86, R9.reuse, RZ ;  /* 0x0000000956507210 */ /* 0x080fe20007f3e0ff */
[----:B------:R3:W-:Y:S01]  /*3dd0*/  LDGSTS.E [R28+0xe000], desc[UR22][R88.64], P5 ;  /* 0x0e000000581c7fae */ /* 0x0007e2000a9a1016 */
[----:B------:R-:W-:Y:S02]  /*3de0*/  ISETP.GE.AND P5, PT, R32, R116, PT ;  /* 0x000000742000720c */ /* 0x000fe40003fa6270 */
[----:B-1----:R-:W-:Y:S01]  /*3df0*/  SEL R83, R85, RZ, P2 ;  /* 0x000000ff55537207 */ /* 0x002fe20001000000 */
[----:B------:R-:W-:Y:S01]  /*3e00*/  IMAD.X R81, R87, 0x1, R5, P1 ;  /* 0x0000000157517824 */ /* 0x000fe200008e0605 */
[----:B------:R-:W-:Y:S01]  /*3e10*/  IADD3 R82, P6, PT, R88, R9, RZ ;  /* 0x0000000958527210 */ /* 0x000fe20007fde0ff */
[----:B------:R1:W-:Y:S01]  /*3e20*/  LDGSTS.E [R28+0xe008], desc[UR22][R94.64], P4 ;  /* 0x0e0080005e1c7fae */ /* 0x0003e2000a1a1016 */
[----:B------:R-:W-:-:S02]  /*3e30*/  SEL R85, RZ, 0x4, P0 ;  /* 0x00000004ff557807 */ /* 0x000fc40000000000 */
[----:B------:R-:W-:Y:S01]  /*3e40*/  ISETP.NE.U32.AND P0, PT, R83, RZ, PT ;  /* 0x000000ff5300720c */ /* 0x000fe20003f05070 */
[--C-:B------:R-:W-:Y:S01]  /*3e50*/  IMAD.X R83, R89, 0x1, R5.reuse, P6 ;  /* 0x0000000159537824 */ /* 0x100fe200030e0605 */
[----:B------:R-:W-:Y:S02]  /*3e60*/  ISETP.NE.U32.AND P1, PT, R84, RZ, PT ;  /* 0x000000ff5400720c */ /* 0x000fe40003f25070 */
[----:B------:R-:W-:Y:S02]  /*3e70*/  IADD3 R84, P6, PT, R94, R9, RZ ;  /* 0x000000095e547210 */ /* 0x000fe40007fde0ff */
[----:B--2---:R-:W-:Y:S02]  /*3e80*/  SEL R86, R85, RZ, P2 ;  /* 0x000000ff55567207 */ /* 0x004fe40001000000 */
[----:B------:R-:W-:Y:S01]  /*3e90*/  SEL R87, RZ, 0x4, P5 ;  /* 0x00000004ff577807 */ /* 0x000fe20002800000 */
[----:B------:R-:W-:Y:S01]  /*3ea0*/  IMAD.X R85, R95, 0x1, R5, P6 ;  /* 0x000000015f557824 */ /* 0x000fe200030e0605 */
[----:B------:R-:W-:-:S02]  /*3eb0*/  ISETP.NE.U32.AND P4, PT, R86, RZ, PT ;  /* 0x000000ff5600720c */ /* 0x000fc40003f85070 */
[-C--:B------:R-:W-:Y:S02]  /*3ec0*/  IADD3 R86, P6, PT, R90, R9.reuse, RZ ;  /* 0x000000095a567210 */ /* 0x080fe40007fde0ff */
[-C--:B------:R-:W-:Y:S01]  /*3ed0*/  ISETP.GE.AND P5, PT, R30, R116.reuse, PT ;  /* 0x000000741e00720c */ /* 0x080fe20003fa6270 */
[----:B------:R2:W-:Y:S01]  /*3ee0*/  LDGSTS.E [R22+0xe000], desc[UR22][R90.64], P1 ;  /* 0x0e0000005a167fae */ /* 0x0005e200089a1016 */
[----:B---3--:R-:W-:Y:S01]  /*3ef0*/  SEL R89, R87, RZ, P2 ;  /* 0x000000ff57597207 */ /* 0x008fe20001000000 */
[----:B------:R-:W-:Y:S01]  /*3f00*/  IMAD.X R87, R91, 0x1, R5, P6 ;  /* 0x000000015b577824 */ /* 0x000fe200030e0605 */
[----:B------:R-:W-:Y:S02]  /*3f10*/  ISETP.GE.AND P6, PT, R29, R116, PT ;  /* 0x000000741d00720c */ /* 0x000fe40003fc6270 */
[----:B------:R-:W-:Y:S02]  /*3f20*/  SEL R98, RZ, 0x4, P5 ;  /* 0x00000004ff627807 */ /* 0x000fe40002800000 */
[----:B------:R-:W-:Y:S01]  /*3f30*/  IADD3 R88, P1, PT, R92, R9, RZ ;  /* 0x000000095c587210 */ /* 0x000fe20007f3e0ff */
[----:B------:R3:W-:Y:S01]  /*3f40*/  LDGSTS.E [R22+0xe008], desc[UR22][R92.64], P4 ;  /* 0x0e0080005c167fae */ /* 0x0007e2000a1a1016 */
[----:B-1----:R-:W-:-:S02]  /*3f50*/  SEL R94, RZ, 0x4, P6 ;  /* 0x00000004ff5e7807 */ /* 0x002fc40003000000 */
[----:B------:R-:W-:Y:S02]  /*3f60*/  SEL R98, R98, RZ, P2 ;  /* 0x000000ff62627207 */ /* 0x000fe40001000000 */
[----:B------:R-:W-:Y:S01]  /*3f70*/  ISETP.NE.U32.AND P5, PT, R89, RZ, PT ;  /* 0x000000ff5900720c */ /* 0x000fe20003fa5070 */
[----:B------:R-:W-:Y:S01]  /*3f80*/  IMAD.X R89, R93, 0x1, R5, P1 ;  /* 0x000000015d597824 */ /* 0x000fe200008e0605 */
[----:B------:R-:W-:Y:S02]  /*3f90*/  ISETP.GE.AND P4, PT, R24, R116, PT ;  /* 0x000000741800720c */ /* 0x000fe40003f86270 */
[----:B------:R-:W-:Y:S02]  /*3fa0*/  SEL R94, R94, RZ, P2 ;  /* 0x000000ff5e5e7207 */ /* 0x000fe40001000000 */
[----:B------:R-:W-:Y:S02]  /*3fb0*/  ISETP.NE.U32.AND P1, PT, R98, RZ, PT ;  /* 0x000000ff6200720c */ /* 0x000fe40003f25070 */
[----:B------:R-:W-:-:S02]  /*3fc0*/  SEL R95, RZ, 0x4, P4 ;  /* 0x00000004ff5f7807 */ /* 0x000fc40002000000 */
[----:B------:R-:W-:Y:S02]  /*3fd0*/  ISETP.NE.U32.AND P4, PT, R94, RZ, PT ;  /* 0x000000ff5e00720c */ /* 0x000fe40003f85070 */
[-C--:B--2---:R-:W-:Y:S01]  /*3fe0*/  IADD3 R90, P6, PT, R96, R9.reuse, RZ ;  /* 0x00000009605a7210 */ /* 0x084fe20007fde0ff */
[----:B------:R1:W-:Y:S01]  /*3ff0*/  LDGSTS.E [R20+0xe000], desc[UR22][R96.64], P5 ;  /* 0x0e00000060147fae */ /* 0x0003e2000a9a1016 */
[-C--:B---3--:R-:W-:Y:S02]  /*4000*/  IADD3 R92, P5, PT, R112, R9.reuse, RZ ;  /* 0x00000009705c7210 */ /* 0x088fe40007fbe0ff */
[----:B------:R-:W-:Y:S01]  /*4010*/  SEL R95, R95, RZ, P2 ;  /* 0x000000ff5f5f7207 */ /* 0x000fe20001000000 */
[----:B------:R2:W-:Y:S01]  /*4020*/  LDGSTS.E [R20+0xe008], desc[UR22][R112.64], P0 ;  /* 0x0e00800070147fae */ /* 0x0005e200081a1016 */
[-C--:B------:R-:W-:Y:S01]  /*4030*/  IADD3 R94, P0, PT, R104, R9.reuse, RZ ;  /* 0x00000009685e7210 */ /* 0x080fe20007f1e0ff */
[--C-:B------:R-:W-:Y:S01]  /*4040*/  IMAD.X R93, R113, 0x1, R5.reuse, P5 ;  /* 0x00000001715d7824 */ /* 0x100fe200028e0605 */
[----:B------:R-:W-:Y:S01]  /*4050*/  ISETP.NE.U32.AND P5, PT, R95, RZ, PT ;  /* 0x000000ff5f00720c */ /* 0x000fe20003fa5070 */
[----:B------:R-:W-:Y:S01]  /*4060*/  LDGSTS.E [R18+0xe000], desc[UR22][R104.64], P1 ;  /* 0x0e00000068127fae */ /* 0x000fe200089a1016 */
[--C-:B------:R-:W-:Y:S01]  /*4070*/  IMAD.X R91, R97, 0x1, R5.reuse, P6 ;  /* 0x00000001615b7824 */ /* 0x100fe200030e0605 */
[----:B------:R-:W-:Y:S01]  /*4080*/  ISETP.GE.AND P6, PT, R27, R116, PT ;  /* 0x000000741b00720c */ /* 0x000fe20003fc6270 */
[----:B------:R-:W-:Y:S01]  /*4090*/  IMAD.X R95, R105, 0x1, R5, P0 ;  /* 0x00000001695f7824 */ /* 0x000fe200000e0605 */
[-C--:B-1----:R-:W-:Y:S01]  /*40a0*/  IADD3 R96, P1, PT, R102, R9.reuse, RZ ;  /* 0x0000000966607210 */ /* 0x082fe20007f3e0ff */
[----:B------:R1:W-:Y:S01]  /*40b0*/  LDGSTS.E [R18+0xe008], desc[UR22][R102.64], P4 ;  /* 0x0e00800066127fae */ /* 0x0003e2000a1a1016 */
[----:B------:R-:W-:-:S02]  /*40c0*/  IADD3 R98, P4, PT, R100, R9, RZ ;  /* 0x0000000964627210 */ /* 0x000fc40007f9e0ff */
[----:B------:R-:W-:Y:S01]  /*40d0*/  ISETP.NE.U32.AND P0, PT, R99, RZ, PT ;  /* 0x000000ff6300720c */ /* 0x000fe20003f05070 */
[--C-:B------:R-:W-:Y:S01]  /*40e0*/  IMAD.X R97, R103, 0x1, R5.reuse, P1 ;  /* 0x0000000167617824 */ /* 0x100fe200008e0605 */
[-C--:B------:R-:W-:Y:S01]  /*40f0*/  ISETP.GE.AND P1, PT, R25, R116.reuse, PT ;  /* 0x000000741900720c */ /* 0x080fe20003f26270 */
[----:B------:R-:W-:Y:S01]  /*4100*/  IMAD.X R99, R101, 0x1, R5, P4 ;  /* 0x0000000165637824 */ /* 0x000fe200020e0605 */
[-C--:B------:R-:W-:Y:S01]  /*4110*/  ISETP.GE.AND P4, PT, R73, R116.reuse, PT ;  /* 0x000000744900720c */ /* 0x080fe20003f86270 */
[----:B------:R3:W-:Y:S01]  /*4120*/  LDGSTS.E [R15+0xe000], desc[UR22][R100.64], P5 ;  /* 0x0e000000640f7fae */ /* 0x0007e2000a9a1016 */
[----:B--2---:R-:W-:Y:S02]  /*4130*/  SEL R112, RZ, 0x4, P6 ;  /* 0x00000004ff707807 */ /* 0x004fe40003000000 */
[----:B------:R-:W-:Y:S02]  /*4140*/  ISETP.GE.AND P6, PT, R72, R116, PT ;  /* 0x000000744800720c */ /* 0x000fe40003fc6270 */
[----:B-1----:R-:W-:-:S02]  /*4150*/  SEL R102, RZ, 0x4, P1 ;  /* 0x00000004ff667807 */ /* 0x002fc40000800000 */
[----:B------:R-:W-:Y:S02]  /*4160*/  SEL R103, RZ, 0x4, P4 ;  /* 0x00000004ff677807 */ /* 0x000fe40002000000 */
[----:B------:R-:W-:Y:S02]  /*4170*/  SEL R112, R112, RZ, P2 ;  /* 0x000000ff70707207 */ /* 0x000fe40001000000 */
[----:B------:R-:W-:Y:S02]  /*4180*/  ISETP.GE.AND P4, PT, R23, R116, PT ;  /* 0x000000741700720c */ /* 0x000fe40003f86270 */
[----:B------:R-:W-:Y:S02]  /*4190*/  SEL R102, R102, RZ, P2 ;  /* 0x000000ff66667207 */ /* 0x000fe40001000000 */
[----:B------:R-:W-:Y:S02]  /*41a0*/  ISETP.NE.U32.AND P5, PT, R112, RZ, PT ;  /* 0x000000ff7000720c */ /* 0x000fe40003fa5070 */
[----:B---3--:R-:W-:-:S02]  /*41b0*/  SEL R101, RZ, 0x4, P4 ;  /* 0x00000004ff657807 */ /* 0x008fc40002000000 */
[----:B------:R-:W-:Y:S02]  /*41c0*/  ISETP.NE.U32.AND P4, PT, R102, RZ, PT ;  /* 0x000000ff6600720c */ /* 0x000fe40003f85070 */
[----:B------:R-:W-:Y:S02]  /*41d0*/  SEL R104, RZ, 0x4, P6 ;  /* 0x00000004ff687807 */ /* 0x000fe40003000000 */
[----:B------:R-:W-:Y:S02]  /*41e0*/  SEL R103, R103, RZ, P2 ;  /* 0x000000ff67677207 */ /* 0x000fe40001000000 */
[----:B------:R-:W-:Y:S02]  /*41f0*/  ISETP.GE.AND P6, PT, R17, R116, PT ;  /* 0x000000741100720c */ /* 0x000fe40003fc6270 */
[----:B------:R-:W-:Y:S01]  /*4200*/  ISETP.NE.U32.AND P1, PT, R103, RZ, PT ;  /* 0x000000ff6700720c */ /* 0x000fe20003f25070 */
[----:B------:R1:W-:Y:S01]  /*4210*/  LDGSTS.E [R15+0xe008], desc[UR22][R106.64], P5 ;  /* 0x0e0080006a0f7fae */ /* 0x0003e2000a9a1016 */
[----:B------:R-:W-:-:S02]  /*4220*/  SEL R103, RZ, 0x4, P6 ;  /* 0x00000004ff677807 */ /* 0x000fc40003000000 */
[----:B------:R-:W-:Y:S01]  /*4230*/  SEL R102, R101, RZ, P2 ;  /* 0x000000ff65667207 */ /* 0x000fe20001000000 */
[----:B------:R-:W-:Y:S01]  /*4240*/  LDGSTS.E [R12+0xe000], desc[UR22][R108.64], P4 ;  /* 0x0e0000006c0c7fae */ /* 0x000fe2000a1a1016 */
[----:B------:R-:W-:Y:S02]  /*4250*/  SEL R105, R103, RZ, P2 ;  /* 0x000000ff67697207 */ /* 0x000fe40001000000 */
[----:B------:R-:W-:Y:S02]  /*4260*/  ISETP.NE.U32.AND P5, PT, R102, RZ, PT ;  /* 0x000000ff6600720c */ /* 0x000fe40003fa5070 */
[----:B------:R-:W-:Y:S02]  /*4270*/  ISETP.NE.U32.AND P4, PT, R105, RZ, PT ;  /* 0x000000ff6900720c */ /* 0x000fe40003f85070 */
[----:B------:R-:W-:Y:S02]  /*4280*/  SEL R104, R104, RZ, P2 ;  /* 0x000000ff68687207 */ /* 0x000fe40001000000 */
[----:B------:R-:W-:-:S02]  /*4290*/  IADD3 R100, P6, PT, R106, R9, RZ ;  /* 0x000000096a647210 */ /* 0x000fc40007fde0ff */
[----:B------:R-:W-:-:S03]  /*42a0*/  ISETP.NE.U32.AND P2, PT, R104, RZ, PT ;  /* 0x000000ff6800720c */ /* 0x000fc60003f45070 */
[----:B------:R-:W-:Y:S01]  /*42b0*/  IMAD.X R101, R107, 0x1, R5, P6 ;  /* 0x000000016b657824 */ /* 0x000fe200030e0605 */
[-C--:B------:R-:W-:Y:S01]  /*42c0*/  IADD3 R102, P6, PT, R108, R9.reuse, RZ ;  /* 0x000000096c667210 */ /* 0x080fe20007fde0ff */
[----:B------:R2:W-:Y:S01]  /*42d0*/  LDGSTS.E [R12+0xe008], desc[UR22][R110.64], P5 ;  /* 0x0e0080006e0c7fae */ /* 0x0005e2000a9a1016 */
[----:B-1----:R-:W-:-:S03]  /*42e0*/  IADD3 R106, P5, PT, R114, R9, RZ ;  /* 0x00000009726a7210 */ /* 0x002fc60007fbe0ff */
[----:B------:R1:W-:Y:S01]  /*42f0*/  LDGSTS.E [R8+0xe000], desc[UR22][R114.64], P4 ;  /* 0x0e00000072087fae */ /* 0x0003e2000a1a1016 */
[--C-:B------:R-:W-:Y:S01]  /*4300*/  IMAD.X R103, R109, 0x1, R5.reuse, P6 ;  /* 0x000000016d677824 */ /* 0x100fe200030e0605 */
[----:B------:R-:W-:Y:S01]  /*4310*/  IADD3 R104, P6, PT, R110, R9, RZ ;  /* 0x000000096e687210 */ /* 0x000fe20007fde0ff */
[--C-:B------:R-:W-:Y:S01]  /*4320*/  IMAD.X R107, R115, 0x1, R5.reuse, P5 ;  /* 0x00000001736b7824 */ /* 0x100fe200028e0605 */
[----:B------:R-:W-:Y:S01]  /*4330*/  LDGSTS.E [R8+0xe008], desc[UR22][R172.64], P1 ;  /* 0x0e008000ac087fae */ /* 0x000fe200089a1016 */
[-C--:B------:R-:W-:Y:S02]  /*4340*/  IADD3 R112, P1, PT, R122, R207.reuse, RZ ;  /* 0x000000cf7a707210 */ /* 0x080fe40007f3e0ff */
[----:B------:R-:W-:Y:S01]  /*4350*/  IMAD.X R105, R111, 0x1, R5, P6 ;  /* 0x000000016f697824 */ /* 0x000fe200030e0605 */
[-C--:B--2---:R-:W-:Y:S01]  /*4360*/  IADD3 R110, P4, PT, R120, R207.reuse, RZ ;  /* 0x000000cf786e7210 */ /* 0x084fe20007f9e0ff */
[----:B------:R-:W0:Y:S01]  /*4370*/  LDGDEPBAR ;  /* 0x00000000000079af */ /* 0x000e220000000000 */
[----:B------:R-:W-:Y:S01]  /*4380*/  IMAD.X R113, R123, 0x1, R209, P1 ;  /* 0x000000017b717824 */ /* 0x000fe200008e06d1 */
[----:B------:R-:W-:-:S02]  /*4390*/  IADD3 R116, P1, PT, R126, R207, RZ ;  /* 0x000000cf7e747210 */ /* 0x000fc40007f3e0ff */
[----:B------:R2:W-:Y:S01]  /*43a0*/  LDGSTS.E [R7+0x4000], desc[UR22][R118.64], P2 ;  /* 0x0400000076077fae */ /* 0x0005e200091a1016 */
[--C-:B------:R-:W-:Y:S01]  /*43b0*/  IMAD.X R111, R121, 0x1, R209.reuse, P4 ;  /* 0x00000001796f7824 */ /* 0x100fe200020e06d1 */
[-C--:B-1----:R-:W-:Y:S01]  /*43c0*/  IADD3 R114, P4, PT, R124, R207.reuse, RZ ;  /* 0x000000cf7c727210 */ /* 0x082fe20007f9e0ff */
[--C-:B------:R-:W-:Y:S01]  /*43d0*/  IMAD.X R117, R127, 0x1, R209.reuse, P1 ;  /* 0x000000017f757824 */ /* 0x100fe200008e06d1 */
[----:B------:R1:W-:Y:S01]  /*43e0*/  LDGSTS.E [R7+0x4400], desc[UR22][R120.64], P2 ;  /* 0x0440000078077fae */ /* 0x0003e200091a1016 */
[-C--:B------:R-:W-:Y:S02]  /*43f0*/  IADD3 R108, P6, PT, R118, R207.reuse, RZ ;  /* 0x000000cf766c7210 */ /* 0x080fe40007fde0ff */
[--C-:B------:R-:W-:Y:S01]  /*4400*/  IMAD.X R115, R125, 0x1, R209.reuse, P4 ;  /* 0x000000017d737824 */ /* 0x100fe200020e06d1 */
[----:B------:R3:W-:Y:S02]  /*4410*/  LDGSTS.E [R7+0x4800], desc[UR22][R122.64], P2 ;  /* 0x048000007a077fae */ /* 0x0007e400091a1016 */
[----:B------:R-:W-:Y:S01]  /*4420*/  IMAD.X R109, R119, 0x1, R209, P6 ;  /* 0x00000001776d7824 */ /* 0x000fe200030e06d1 */
[----:B------:R-:W-:Y:S01]  /*4430*/  ISETP.LT.OR P6, PT, R190, 0x20, P0 ;  /* 0x00000020be00780c */ /* 0x000fe200007c1670 */
[----:B------:R4:W-:Y:S01]  /*4440*/  LDGSTS.E [R7+0x4c00], desc[UR22][R124.64], P2 ;  /* 0x04c000007c077fae */ /* 0x0009e200091a1016 */
[----:B--2---:R-:W-:-:S02]  /*4450*/  IADD3 R118, P4, PT, R128, R207, RZ ;  /* 0x000000cf80767210 */ /* 0x004fc40007f9e0ff */
[-C--:B-1----:R-:W-:Y:S01]  /*4460*/  IADD3 R120, P1, PT, R130, R207.reuse, RZ ;  /* 0x000000cf82787210 */ /* 0x082fe20007f3e0ff */
[----:B------:R1:W-:Y:S02]  /*4470*/  LDGSTS.E [R7+0x5000], desc[UR22][R126.64], P2 ;  /* 0x050000007e077fae */ /* 0x0003e400091a1016 */
[--C-:B------:R-:W-:Y:S01]  /*4480*/  IMAD.X R119, R129, 0x1, R209.reuse, P4 ;  /* 0x0000000181777824 */ /* 0x100fe200020e06d1 */
[-C--:B---3--:R-:W-:Y:S01]  /*4490*/  IADD3 R122, P4, PT, R132, R207.reuse, RZ ;  /* 0x000000cf847a7210 */ /* 0x088fe20007f9e0ff */
[--C-:B------:R-:W-:Y:S01]  /*44a0*/  IMAD.X R121, R131, 0x1, R209.reuse, P1 ;  /* 0x0000000183797824 */ /* 0x100fe200008e06d1 */
[----:B------:R2:W-:Y:S01]  /*44b0*/  LDGSTS.E [R7+0x5400], desc[UR22][R128.64], P2 ;  /* 0x0540000080077fae */ /* 0x0005e200091a1016 */
[----:B----4-:R-:W-:Y:S02]  /*44c0*/  IADD3 R124, P1, PT, R134, R207, RZ ;  /* 0x000000cf867c7210 */ /* 0x010fe40007f3e0ff */
[--C-:B------:R-:W-:Y:S01]  /*44d0*/  IMAD.X R123, R133, 0x1, R209.reuse, P4 ;  /* 0x00000001857b7824 */ /* 0x100fe200020e06d1 */
[----:B------:R3:W-:Y:S02]  /*44e0*/  LDGSTS.E [R7+0x5800], desc[UR22][R130.64], P2 ;  /* 0x0580000082077fae */ /* 0x0007e400091a1016 */
[----:B------:R-:W-:-:S02]  /*44f0*/  IMAD.X R125, R135, 0x1, R209, P1 ;  /* 0x00000001877d7824 */ /* 0x000fc400008e06d1 */
[----:B------:R4:W-:Y:S01]  /*4500*/  LDGSTS.E [R7+0x5c00], desc[UR22][R132.64], P2 ;  /* 0x05c0000084077fae */ /* 0x0009e200091a1016 */
[----:B-1----:R-:W-:-:S03]  /*4510*/  IADD3 R126, P4, PT, R136, R207, RZ ;  /* 0x000000cf887e7210 */ /* 0x002fc60007f9e0ff */
[----:B------:R1:W-:Y:S01]  /*4520*/  LDGSTS.E [R7+0x6000], desc[UR22][R134.64], P2 ;  /* 0x0600000086077fae */ /* 0x0003e200091a1016 */
[-C--:B--2---:R-:W-:Y:S01]  /*4530*/  IADD3 R128, P1, PT, R138, R207.reuse, RZ ;  /* 0x000000cf8a807210 */ /* 0x084fe20007f3e0ff */
[--C-:B------:R-:W-:Y:S02]  /*4540*/  IMAD.X R127, R137, 0x1, R209.reuse, P4 ;  /* 0x00000001897f7824 */ /* 0x100fe400020e06d1 */
[----:B------:R2:W-:Y:S01]  /*4550*/  LDGSTS.E [R7+0x6400], desc[UR22][R136.64], P2 ;  /* 0x0640000088077fae */ /* 0x0005e200091a1016 */
[-C--:B---3--:R-:W-:Y:S01]  /*4560*/  IADD3 R130, P4, PT, R140, R207.reuse, RZ ;  /* 0x000000cf8c827210 */ /* 0x088fe20007f9e0ff */
[--C-:B------:R-:W-:Y:S02]  /*4570*/  IMAD.X R129, R139, 0x1, R209.reuse, P1 ;  /* 0x000000018b817824 */ /* 0x100fe400008e06d1 */
[----:B------:R3:W-:Y:S01]  /*4580*/  LDGSTS.E [R7+0x6800], desc[UR22][R138.64], P2 ;  /* 0x068000008a077fae */ /* 0x0007e200091a1016 */
[----:B----4-:R-:W-:Y:S01]  /*4590*/  IADD3 R132, P1, PT, R146, R207, RZ ;  /* 0x000000cf92847210 */ /* 0x010fe20007f3e0ff */
[----:B------:R-:W-:-:S02]  /*45a0*/  IMAD.X R131, R141, 0x1, R209, P4 ;  /* 0x000000018d837824 */ /* 0x000fc400020e06d1 */
[----:B------:R4:W-:Y:S01]  /*45b0*/  LDGSTS.E [R7+0x6c00], desc[UR22][R140.64], P2 ;  /* 0x06c000008c077fae */ /* 0x0009e200091a1016 */
[-C--:B-1----:R-:W-:Y:S01]  /*45c0*/  IADD3 R134, P4, PT, R142, R207.reuse, RZ ;  /* 0x000000cf8e867210 */ /* 0x082fe20007f9e0ff */
[--C-:B------:R-:W-:Y:S02]  /*45d0*/  IMAD.X R133, R147, 0x1, R209.reuse, P1 ;  /* 0x0000000193857824 */ /* 0x100fe400008e06d1 */
[----:B------:R-:W-:Y:S01]  /*45e0*/  LDGSTS.E [R7+0x7000], desc[UR22][R146.64], P2 ;  /* 0x0700000092077fae */ /* 0x000fe200091a1016 */
[-C--:B--2---:R-:W-:Y:S01]  /*45f0*/  IADD3 R136, P1, PT, R144, R207.reuse, RZ ;  /* 0x000000cf90887210 */ /* 0x084fe20007f3e0ff */
[--C-:B------:R-:W-:Y:S02]  /*4600*/  IMAD.X R135, R143, 0x1, R209.reuse, P4 ;  /* 0x000000018f877824 */ /* 0x100fe400020e06d1 */
[----:B------:R1:W-:Y:S01]  /*4610*/  LDGSTS.E [R7+0x7400], desc[UR22][R142.64], P2 ;  /* 0x074000008e077fae */ /* 0x0003e200091a1016 */
[----:B---3--:R-:W-:Y:S01]  /*4620*/  IADD3 R138, P4, PT, R148, R207, RZ ;  /* 0x000000cf948a7210 */ /* 0x008fe20007f9e0ff */
[----:B------:R-:W-:-:S02]  /*4630*/  IMAD.X R137, R145, 0x1, R209, P1 ;  /* 0x0000000191897824 */ /* 0x000fc400008e06d1 */
[----:B------:R2:W-:Y:S01]  /*4640*/  LDGSTS.E [R7+0x7800], desc[UR22][R144.64], P2 ;  /* 0x0780000090077fae */ /* 0x0005e200091a1016 */
[-C--:B----4-:R-:W-:Y:S01]  /*4650*/  IADD3 R140, P1, PT, R182, R207.reuse, RZ ;  /* 0x000000cfb68c7210 */ /* 0x090fe20007f3e0ff */
[--C-:B------:R-:W-:Y:S02]  /*4660*/  IMAD.X R139, R149, 0x1, R209.reuse, P4 ;  /* 0x00000001958b7824 */ /* 0x100fe400020e06d1 */
[----:B------:R3:W-:Y:S02]  /*4670*/  LDGSTS.E [R7+0x7c00], desc[UR22][R148.64], P2 ;  /* 0x07c0000094077fae */ /* 0x0007e400091a1016 */
[----:B------:R-:W-:Y:S02]  /*4680*/  IMAD.X R141, R183, 0x1, R209, P1 ;  /* 0x00000001b78d7824 */ /* 0x000fe400008e06d1 */
[----:B------:R4:W-:Y:S01]  /*4690*/  LDGSTS.E [R4+0x4200], desc[UR22][R182.64], P2 ;  /* 0x04200000b6047fae */ /* 0x0009e200091a1016 */
[----:B-1----:R-:W-:-:S03]  /*46a0*/  IADD3 R142, P1, PT, R180, R207, RZ ;  /* 0x000000cfb48e7210 */ /* 0x002fc60007f3e0ff */
[----:B------:R-:W-:Y:S01]  /*46b0*/  LDGSTS.E [R4+0x4600], desc[UR22][R180.64], P2 ;  /* 0x04600000b4047fae */ /* 0x000fe200091a1016 */
[-C--:B--2---:R-:W-:Y:S01]  /*46c0*/  IADD3 R144, P4, PT, R174, R207.reuse, RZ ;  /* 0x000000cfae907210 */ /* 0x084fe20007f9e0ff */
[--C-:B------:R-:W-:Y:S01]  /*46d0*/  IMAD.X R143, R181, 0x1, R209.reuse, P1 ;  /* 0x00000001b58f7824 */ /* 0x100fe200008e06d1 */
[-C--:B------:R-:W-:Y:S01]  /*46e0*/  IADD3 R146, P1, PT, R176, R207.reuse, RZ ;  /* 0x000000cfb0927210 */ /* 0x080fe20007f3e0ff */
[----:B------:R1:W-:Y:S01]  /*46f0*/  LDGSTS.E [R4+0x4a00], desc[UR22][R174.64], P2 ;  /* 0x04a00000ae047fae */ /* 0x0003e200091a1016 */
[----:B---3--:R-:W-:Y:S01]  /*4700*/  IADD3 R148, P5, PT, R178, R207, RZ ;  /* 0x000000cfb2947210 */ /* 0x008fe20007fbe0ff */
[--C-:B------:R-:W-:Y:S02]  /*4710*/  IMAD.X R145, R175, 0x1, R209.reuse, P4 ;  /* 0x00000001af917824 */ /* 0x100fe400020e06d1 */
[----:B------:R2:W-:Y:S01]  /*4720*/  LDGSTS.E [R4+0x4e00], desc[UR22][R176.64], P2 ;  /* 0x04e00000b0047fae */ /* 0x0005e200091a1016 */
[----:B----4-:R-:W-:Y:S02]  /*4730*/  VIADD R182, R192, 0xffffffc0 ;  /* 0xffffffc0c0b67836 */ /* 0x010fe40000000000 */
[--C-:B------:R-:W-:Y:S01]  /*4740*/  IMAD.X R147, R177, 0x1, R209.reuse, P1 ;  /* 0x00000001b1937824 */ /* 0x100fe200008e06d1 */
[----:B------:R3:W-:Y:S01]  /*4750*/  LDGSTS.E [R4+0x5200], desc[UR22][R178.64], P2 ;  /* 0x05200000b2047fae */ /* 0x0007e200091a1016 */
[----:B------:R-:W-:Y:S01]  /*4760*/  ISETP.GT.AND P1, PT, R190, 0x5f, PT ;  /* 0x0000005fbe00780c */ /* 0x000fe20003f24270 */
[----:B------:R-:W-:Y:S01]  /*4770*/  IMAD.X R149, R179, 0x1, R209, P5 ;  /* 0x00000001b3957824 */ /* 0x000fe200028e06d1 */
[----:B------:R-:W-:Y:S01]  /*4780*/  ISETP.GE.AND P4, PT, R188, R182, PT ;  /* 0x000000b6bc00720c */ /* 0x000fe20003f86270 */
[----:B------:R3:W-:Y:S01]  /*4790*/  LDGSTS.E [R4+0x5600], desc[UR22][R150.64], P2 ;  /* 0x0560000096047fae */ /* 0x0007e200091a1016 */
[----:B------:R-:W-:-:S02]  /*47a0*/  IADD3 R172, P5, PT, R172, R9, RZ ;  /* 0x00000009acac7210 */ /* 0x000fc40007fbe0ff */
[----:B-1----:R-:W-:Y:S01]  /*47b0*/  SEL R175, RZ, 0x4, P4 ;  /* 0x00000004ffaf7807 */ /* 0x002fe20002000000 */
[----:B------:R3:W-:Y:S02]  /*47c0*/  LDGSTS.E [R4+0x5a00], desc[UR22][R152.64], P2 ;  /* 0x05a0000098047fae */ /* 0x0007e400091a1016 */
[----:B------:R-:W-:Y:S01]  /*47d0*/  IMAD.X R173, R173, 0x1, R5, P5 ;  /* 0x00000001adad7824 */ /* 0x000fe200028e0605 */
[----:B------:R-:W-:Y:S01]  /*47e0*/  SEL R175, R175, RZ, P1 ;  /* 0x000000ffafaf7207 */ /* 0x000fe20000800000 */
[----:B------:R3:W-:Y:S03]  /*47f0*/  LDGSTS.E [R4+0x5e00], desc[UR22][R154.64], P2 ;  /* 0x05e000009a047fae */ /* 0x0007e600091a1016 */
[----:B------:R-:W-:Y:S01]  /*4800*/  ISETP.NE.U32.AND P4, PT, R175, RZ, PT ;  /* 0x000000ffaf00720c */ /* 0x000fe20003f85070 */
[----:B------:R3:W-:Y:S04]  /*4810*/  LDGSTS.E [R4+0x6200], desc[UR22][R156.64], P2 ;  /* 0x062000009c047fae */ /* 0x0007e800091a1016 */
[----:B------:R3:W-:Y:S04]  /*4820*/  LDGSTS.E [R4+0x6600], desc[UR22][R158.64], P2 ;  /* 0x066000009e047fae */ /* 0x0007e800091a1016 */
[----:B------:R3:W-:Y:S04]  /*4830*/  LDGSTS.E [R4+0x6a00], desc[UR22][R160.64], P2 ;  /* 0x06a00000a0047fae */ /* 0x0007e800091a1016 */
[----:B------:R3:W-:Y:S04]  /*4840*/  LDGSTS.E [R4+0x6e00], desc[UR22][R162.64], P2 ;  /* 0x06e00000a2047fae */ /* 0x0007e800091a1016 */
[----:B------:R3:W-:Y:S04]  /*4850*/  LDGSTS.E [R4+0x7200], desc[UR22][R164.64], P2 ;  /* 0x07200000a4047fae */ /* 0x0007e800091a1016 */
[----:B------:R3:W-:Y:S04]  /*4860*/  LDGSTS.E [R4+0x7600], desc[UR22][R166.64], P2 ;  /* 0x07600000a6047fae */ /* 0x0007e800091a1016 */
[----:B------:R3:W-:Y:S04]  /*4870*/  LDGSTS.E [R4+0x7a00], desc[UR22][R168.64], P2 ;  /* 0x07a00000a8047fae */ /* 0x0007e800091a1016 */
[----:B------:R3:W-:Y:S01]  /*4880*/  LDGSTS.E [R4+0x7e00], desc[UR22][R170.64], P2 ;  /* 0x07e00000aa047fae */ /* 0x0007e200091a1016 */
[----:B------:R-:W-:-:S03]  /*4890*/  ISETP.GE.AND P2, PT, R205, R182, PT ;  /* 0x000000b6cd00720c */ /* 0x000fc60003f46270 */
[----:B------:R-:W0:Y:S01]  /*48a0*/  LDGDEPBAR ;  /* 0x00000000000079af */ /* 0x000e220000000000 */
[----:B------:R-:W-:Y:S02]  /*48b0*/  SEL R174, RZ, 0x4, P2 ;  /* 0x00000004ffae7807 */ /* 0x000fe40001000000 */
[-C--:B------:R-:W-:Y:S02]  /*48c0*/  ISETP.GE.AND P2, PT, R186, R182.reuse, PT ;  /* 0x000000b6ba00720c */ /* 0x080fe40003f46270 */
[----:B------:R-:W-:Y:S02]  /*48d0*/  SEL R174, R174, RZ, P1 ;  /* 0x000000ffaeae7207 */ /* 0x000fe40000800000 */
[----:B--2---:R-:W-:Y:S02]  /*48e0*/  SEL R176, RZ, 0x4, P2 ;  /* 0x00000004ffb07807 */ /* 0x004fe40001000000 */
[----:B------:R-:W-:Y:S02]  /*48f0*/  ISETP.GE.AND P2, PT, R184, R182, PT ;  /* 0x000000b6b800720c */ /* 0x000fe40003f46270 */
[----:B------:R-:W-:-:S02]  /*4900*/  ISETP.NE.U32.AND P5, PT, R174, RZ, PT ;  /* 0x000000ffae00720c */ /* 0x000fc40003fa5070 */
[----:B------:R-:W-:Y:S02]  /*4910*/  SEL R176, R176, RZ, P1 ;  /* 0x000000ffb0b07207 */ /* 0x000fe40000800000 */
[----:B------:R-:W-:Y:S02]  /*4920*/  SEL R174, RZ, 0x4, P2 ;  /* 0x00000004ffae7807 */ /* 0x000fe40001000000 */
[----:B------:R-:W-:Y:S02]  /*4930*/  ISETP.NE.U32.AND P2, PT, R176, RZ, PT ;  /* 0x000000ffb000720c */ /* 0x000fe40003f45070 */
[----:B------:R-:W-:Y:S01]  /*4940*/  SEL R174, R174, RZ, P1 ;  /* 0x000000ffaeae7207 */ /* 0x000fe20000800000 */
[----:B------:R-:W-:-:S04]  /*4950*/  DEPBAR.LE SB0, 0x2 ;  /* 0x000080800000791a */ /* 0x000fc80000000000 */
[----:B------:R-:W-:Y:S06]  /*4960*/  BAR.SYNC.DEFER_BLOCKING 0x0 ;  /* 0x0000000000007b1d */ /* 0x000fec0000010000 */
[----:B---3--:R-:W-:Y:S05]  /*4970*/  @P6 BRA `(.L_x_6) ;  /* 0x0000000000846947 */ /* 0x008fea0003800000 */
[----:B------:R-:W-:Y:S02]  /*4980*/  UIADD3 UR4, UPT, UPT, UR10, 0xc000, URZ ;  /* 0x0000c0000a047890 */ /* 0x000fe4000fffe0ff */
[----:B------:R-:W-:Y:S02]  /*4990*/  USHF.R.U32.HI UR8, URZ, 0x4, UR10 ;  /* 0x00000004ff087899 */ /* 0x000fe4000801160a */
[----:B------:R-:W-:Y:S02]  /*49a0*/  USHF.R.U32.HI UR4, URZ, 0x4, UR4 ;  /* 0x00000004ff047899 */ /* 0x000fe40008011604 */
[----:B------:R-:W-:Y:S02]  /*49b0*/  USGXT.U32 UR8, UR8, 0xe ;  /* 0x0000000e0808789a */ /* 0x000fe40008000000 */
[----:B------:R-:W-:Y:S02]  /*49c0*/  USGXT.U32 UR6, UR4, 0xe ;  /* 0x0000000e0406789a */ /* 0x000fe40008000000 */
[----:B------:R-:W-:-:S02]  /*49d0*/  UIADD3 UR26, UP2, UPT, UR8, 0x2, URZ ;  /* 0x00000002081a7890 */ /* 0x000fc4000ff5e0ff */
[----:B------:R-:W-:Y:S01]  /*49e0*/  UIADD3 UR28, UP1, UPT, UR6, 0x2, URZ ;  /* 0x00000002061c7890 */ /* 0x000fe2000ff3e0ff */
[----:B------:R-:W-:Y:S01]  /*49f0*/  UMOV UR4, URZ ;  /* 0x000000ff00047c82 */ /* 0x000fe20008000000 */
[----:B------:R-:W-:Y:S01]  /*4a00*/  UMOV UR30, 0x0 ;  /* 0x00000000001e7882 */ /* 0x000fe20000000000 */
[----:B------:R-:W-:Y:S02]  /*4a10*/  UIADD3.X UR27, UPT, UPT, UR4, 0x40004040, URZ, UP2, !UPT ;  /* 0x40004040041b7890 */ /* 0x000fe400097fe4ff */
[----:B------:R-:W-:Y:S02]  /*4a20*/  UIADD3.X UR29, UPT, UPT, UR4, 0x40004040, URZ, UP1, !UPT ;  /* 0x40004040041d7890 */ /* 0x000fe40008ffe4ff */
[----:B------:R-:W-:Y:S02]  /*4a30*/  UIADD3.64 UR16, UPT, UPT, UR26, 0x2, URZ ;  /* 0x000000021a107897 */ /* 0x000fe4000fffe0ff */
[----:B------:R-:W-:Y:S02]  /*4a40*/  UIADD3.64 UR14, UPT, UPT, UR28, 0x2, URZ ;  /* 0x000000021c0e7897 */ /* 0x000fe4000fffe0ff */
[----:B------:R-:W-:-:S02]  /*4a50*/  UIADD3.64 UR24, UPT, UPT, UR26, 0x4, URZ ;  /* 0x000000041a187897 */ /* 0x000fc4000fffe0ff */
[----:B------:R-:W-:Y:S01]  /*4a60*/  UIADD3.64 UR18, UPT, UPT, UR28, 0x4, URZ ;  /* 0x000000041c127897 */ /* 0x000fe2000fffe0ff */
[----:B------:R-:W-:Y:S01]  /*4a70*/  UMOV UR31, 0x4200910 ;  /* 0x04200910001f7882 */ /* 0x000fe20000000000 */
[----:B------:R-:W-:Y:S01]  /*4a80*/  UMOV UR9, 0x40004040 ;  /* 0x4000404000097882 */ /* 0x000fe20000000000 */
[----:B------:R-:W-:Y:S01]  /*4a90*/  UMOV UR7, 0x40004040 ;  /* 0x4000404000077882 */ /* 0x000fe20000000000 */
[----:B------:R-:W-:Y:S01]  /*4aa0*/  UMOV UR32, 0x0 ;  /* 0x0000000000207882 */ /* 0x000fe20000000000 */
[----:B------:R-:W-:Y:S01]  /*4ab0*/  UMOV UR33, 0x4200910 ;  /* 0x0420091000217882 */ /* 0x000fe20000000000 */
[----:B------:R-:W-:Y:S01]  /*4ac0*/  UMOV UR34, 0x0 ;  /* 0x0000000000227882 */ /* 0x000fe20000000000 */
[----:B------:R-:W-:Y:S01]  /*4ad0*/  UMOV UR35, 0x4200910 ;  /* 0x0420091000237882 */ /* 0x000fe20000000000 */
[----:B------:R-:W-:Y:S01]  /*4ae0*/  UMOV UR4, UR13 ;  /* 0x0000000d00047c82 */ /* 0x000fe20008000000 */
[----:B------:R-:W-:Y:S01]  /*4af0*/  UMOV UR5, URZ ;  /* 0x000000ff00057c82 */ /* 0x000fe20008000000 */
[----:B------:R1:W-:Y:S01]  /*4b00*/  UTCHMMA gdesc[UR6], gdesc[UR8], tmem[UR21], tmem[UR30], idesc[UR31], !UPT ;  /* 0x00ff1e08060075ea */ /* 0x0003e2000f800015 */
[----:B------:R-:W-:Y:S01]  /*4b10*/  UMOV UR36, 0x0 ;  /* 0x0000000000247882 */ /* 0x000fe20000000000 */
[----:B------:R-:W-:Y:S01]  /*4b20*/  UMOV UR37, 0x4200910 ;  /* 0x0420091000257882 */ /* 0x000fe20000000000 */
[----:B------:R1:W-:Y:S01]  /*4b30*/  UTCHMMA gdesc[UR28], gdesc[UR26], tmem[UR21], tmem[UR32], idesc[UR33], UPT ;  /* 0x00ff201a1c0075ea */ /* 0x0003e2000b800015 */
[----:B------:R-:W-:Y:S01]  /*4b40*/  UMOV UR4, UR4 ;  /* 0x0000000400047c82 */ /* 0x000fe20008000000 */
[----:B------:R1:W-:Y:S01]  /*4b50*/  UTCHMMA gdesc[UR14], gdesc[UR16], tmem[UR21], tmem[UR34], idesc[UR35], UPT ;  /* 0x00ff22100e0075ea */ /* 0x0003e2000b800015 */
[----:B------:R1:W-:Y:S01]  /*4b60*/  UTCHMMA gdesc[UR18], gdesc[UR24], tmem[UR21], tmem[UR36], idesc[UR37], UPT ;  /* 0x00ff2418120075ea */ /* 0x0003e2000b800015 */
[----:B------:R1:W-:Y:S01]  /*4b70*/  UTCBAR [UR4], URZ ;  /* 0x000000ff040073e9 */ /* 0x0003e200080000ff */
[----:B------:R-:W-:Y:S01]  /*4b80*/  NOP ;  /* 0x0000000000007918 */ /* 0x000fe20000000000 */
.L_x_6:
[----:B------:R-:W-:Y:S01]  /*4b90*/  BAR.SYNC.DEFER_BLOCKING 0x0 ;  /* 0x0000000000007b1d */ /* 0x000fe20000010000 */
[----:B------:R-:W-:-:S05]  /*4ba0*/  IADD3 R150, P6, PT, R150, R207, RZ ;  /* 0x000000cf96967210 */ /* 0x000fca0007fde0ff */
[----:B------:R-:W-:Y:S01]  /*4bb0*/  IMAD.X R151, R151, 0x1, R209, P6 ;  /* 0x0000000197977824 */ /* 0x000fe200030e06d1 */
[----:B-1----:R-:W-:Y:S01]  /*4bc0*/  UMOV UR4, URZ ;  /* 0x000000ff00047c82 */ /* 0x002fe20008000000 */
[----:B------:R-:W-:Y:S01]  /*4bd0*/  @!PT LDS RZ, [RZ] ;  /* 0x00000000fffff984 */ /* 0x000fe20000000800 */
[----:B------:R-:W-:Y:S01]  /*4be0*/  @!PT LDS RZ, [RZ] ;  /* 0x00000000fffff984 */ /* 0x000fe20000000800 */
[----:B------:R-:W-:Y:S01]  /*4bf0*/  @!PT LDS RZ, [RZ] ;  /* 0x00000000fffff984 */ /* 0x000fe20000000800 */
[----:B------:R-:W-:Y:S01]  /*4c00*/  LDGSTS.E [R33+0x10000], desc[UR22][R78.64], P5 ;  /* 0x100000004e217fae */ /* 0x000fe2000a9a1016 */
[----:B------:R-:W-:-:S03]  /*4c10*/  ISETP.NE.U32.AND P5, PT, R174, RZ, PT ;  /* 0x000000ffae00720c */ /* 0x000fc60003fa5070 */
[----:B------:R1:W-:Y:S01]  /*4c20*/  LDGSTS.E [R33+0x10008], desc[UR22][R80.64], P4 ;  /* 0x1000800050217fae */ /* 0x0003e2000a1a1016 */
[----:B------:R-:W-:-:S03]  /*4c30*/  ISETP.GE.AND P4, PT, R67, R182, PT ;  /* 0x000000b64300720c */ /* 0x000fc60003f86270 */
[----:B------:R-:W-:Y:S01]  /*4c40*/  LDGSTS.E [R28+0x10000], desc[UR22][R82.64], P2 ;  /* 0x10000000521c7fae */ /* 0x000fe200091a1016 */
[----:B------:R-:W-:Y:S02]  /*4c50*/  SEL R174, RZ, 0x4, P4 ;  /* 0x00000004ffae7807 */ /* 0x000fe40002000000 */
[-C--:B------:R-:W-:Y:S02]  /*4c60*/  ISETP.GE.AND P2, PT, R34, R182.reuse, PT ;  /* 0x000000b62200720c */ /* 0x080fe40003f46270 */
[----:B------:R-:W-:Y:S01]  /*4c70*/  SEL R174, R174, RZ, P1 ;  /* 0x000000ffaeae7207 */ /* 0x000fe20000800000 */
[----:B------:R2:W-:Y:S01]  /*4c80*/  LDGSTS.E [R28+0x10008], desc[UR22][R84.64], P5 ;  /* 0x10008000541c7fae */ /* 0x0005e2000a9a1016 */
[----:B------:R-:W-:Y:S02]  /*4c90*/  ISETP.GE.AND P4, PT, R75, R182, PT ;  /* 0x000000b64b00720c */ /* 0x000fe40003f86270 */
[----:B-1----:R-:W-:Y:S02]  /*4ca0*/  SEL R33, RZ, 0x4, P2 ;  /* 0x00000004ff217807 */ /* 0x002fe40001000000 */
[----:B------:R-:W-:-:S02]  /*4cb0*/  ISETP.NE.U32.AND P5, PT, R174, RZ, PT ;  /* 0x000000ffae00720c */ /* 0x000fc40003fa5070 */
[----:B------:R-:W-:Y:S02]  /*4cc0*/  SEL R174, RZ, 0x4, P4 ;  /* 0x00000004ffae7807 */ /* 0x000fe40002000000 */
[-C--:B------:R-:W-:Y:S02]  /*4cd0*/  ISETP.GE.AND P4, PT, R32, R182.reuse, PT ;  /* 0x000000b62000720c */ /* 0x080fe40003f86270 */
[----:B------:R-:W-:Y:S02]  /*4ce0*/  SEL R33, R33, RZ, P1 ;  /* 0x000000ff21217207 */ /* 0x000fe40000800000 */
[----:B------:R-:W-:Y:S02]  /*4cf0*/  ISETP.GE.AND P2, PT, R30, R182, PT ;  /* 0x000000b61e00720c */ /* 0x000fe40003f46270 */
[----:B------:R-:W-:Y:S02]  /*4d00*/  SEL R81, RZ, 0x4, P4 ;  /* 0x00000004ff517807 */ /* 0x000fe40002000000 */
[----:B------:R-:W-:Y:S01]  /*4d10*/  ISETP.NE.U32.AND P4, PT, R33, RZ, PT ;  /* 0x000000ff2100720c */ /* 0x000fe20003f85070 */
[----:B------:R1:W-:Y:S01]  /*4d20*/  LDGSTS.E [R22+0x10000], desc[UR22][R86.64], P5 ;  /* 0x1000000056167fae */ /* 0x0003e2000a9a1016 */
[----:B------:R-:W-:-:S02]  /*4d30*/  SEL R33, RZ, 0x4, P2 ;  /* 0x00000004ff217807 */ /* 0x000fc40001000000 */
[----:B------:R-:W-:Y:S02]  /*4d40*/  IADD3 R80, P2, PT, R154, R207, RZ ;  /* 0x000000cf9a507210 */ /* 0x000fe40007f5e0ff */
[----:B--2---:R-:W-:Y:S02]  /*4d50*/  SEL R28, R81, RZ, P1 ;  /* 0x000000ff511c7207 */ /* 0x004fe40000800000 */
[----:B------:R-:W-:Y:S01]  /*4d60*/  SEL R174, R174, RZ, P1 ;  /* 0x000000ffaeae7207 */ /* 0x000fe20000800000 */
[----:B------:R-:W-:Y:S01]  /*4d70*/  IMAD.X R81, R155, 0x1, R209, P2 ;  /* 0x000000019b517824 */ /* 0x000fe200010e06d1 */
[----:B------:R-:W-:Y:S02]  /*4d80*/  ISETP.NE.U32.AND P2, PT, R28, RZ, PT ;  /* 0x000000ff1c00720c */ /* 0x000fe40003f45070 */
[----:B------:R-:W-:Y:S01]  /*4d90*/  ISETP.GE.AND P5, PT, R29, R182, PT ;  /* 0x000000b61d00720c */ /* 0x000fe20003fa6270 */
[----:B------:R-:W-:Y:S01]  /*4da0*/  LDGSTS.E [R22+0x10008], desc[UR22][R88.64], P4 ;  /* 0x1000800058167fae */ /* 0x000fe2000a1a1016 */
[----:B------:R-:W-:-:S02]  /*4db0*/  ISETP.NE.U32.AND P4, PT, R174, RZ, PT ;  /* 0x000000ffae00720c */ /* 0x000fc40003f85070 */
[----:B------:R-:W-:Y:S02]  /*4dc0*/  SEL R33, R33, RZ, P1 ;  /* 0x000000ff21217207 */ /* 0x000fe40000800000 */
[----:B------:R-:W-:Y:S02]  /*4dd0*/  SEL R28, RZ, 0x4, P5 ;  /* 0x00000004ff1c7807 */ /* 0x000fe40002800000 */
[----:B------:R-:W-:Y:S02]  /*4de0*/  IADD3 R78, P6, PT, R152, R207, RZ ;  /* 0x000000cf984e7210 */ /* 0x000fe40007fde0ff */
[----:B------:R-:W-:Y:S01]  /*4df0*/  ISETP.NE.U32.AND P5, PT, R33, RZ, PT ;  /* 0x000000ff2100720c */ /* 0x000fe20003fa5070 */
[----:B------:R2:W-:Y:S01]  /*4e00*/  LDGSTS.E [R20+0x10000], desc[UR22][R90.64], P2 ;  /* 0x100000005a147fae */ /* 0x0005e200091a1016 */
[----:B------:R-:W-:Y:S01]  /*4e10*/  ISETP.GE.AND P2, PT, R24, R182, PT ;  /* 0x000000b61800720c */ /* 0x000fe20003f46270 */
[----:B------:R-:W-:Y:S01]  /*4e20*/  IMAD.X R79, R153, 0x1, R209, P6 ;  /* 0x00000001994f7824 */ /* 0x000fe200030e06d1 */
[----:B------:R-:W-:Y:S01]  /*4e30*/  SEL R28, R28, RZ, P1 ;  /* 0x000000ff1c1c7207 */ /* 0x000fe20000800000 */
[----:B------:R3:W-:Y:S01]  /*4e40*/  LDGSTS.E [R20+0x10008], desc[UR22][R92.64], P4 ;  /* 0x100080005c147fae */ /* 0x0007e2000a1a1016 */
[----:B------:R-:W-:-:S02]  /*4e50*/  SEL R33, RZ, 0x4, P2 ;  /* 0x00000004ff217807 */ /* 0x000fc40001000000 */
[-C--:B-1----:R-:W-:Y:S02]  /*4e60*/  IADD3 R86, P4, PT, R160, R207.reuse, RZ ;  /* 0x000000cfa0567210 */ /* 0x082fe40007f9e0ff */
[----:B------:R-:W-:Y:S02]  /*4e70*/  ISETP.NE.U32.AND P2, PT, R28, RZ, PT ;  /* 0x000000ff1c00720c */ /* 0x000fe40003f45070 */
[-C--:B------:R-:W-:Y:S01]  /*4e80*/  IADD3 R82, P6, PT, R156, R207.reuse, RZ ;  /* 0x000000cf9c527210 */ /* 0x080fe20007fde0ff */
[--C-:B------:R-:W-:Y:S01]  /*4e90*/  IMAD.X R87, R161, 0x1, R209.reuse, P4 ;  /* 0x00000001a1577824 */ /* 0x100fe200020e06d1 */
[----:B------:R-:W-:Y:S01]  /*4ea0*/  SEL R33, R33, RZ, P1 ;  /* 0x000000ff21217207 */ /* 0x000fe20000800000 */
[----:B------:R-:W-:Y:S01]  /*4eb0*/  LDGSTS.E [R18+0x10000], desc[UR22][R94.64], P5 ;  /* 0x100000005e127fae */ /* 0x000fe2000a9a1016 */
[-C--:B--2---:R-:W-:Y:S01]  /*4ec0*/  IADD3 R90, P4, PT, R164, R207.reuse, RZ ;  /* 0x000000cfa45a7210 */ /* 0x084fe20007f9e0ff */
[----:B------:R-:W-:Y:S01]  /*4ed0*/  IMAD.X R83, R157, 0x1, R209, P6 ;  /* 0x000000019d537824 */ /* 0x000fe200030e06d1 */
[----:B------:R-:W-:-:S02]  /*4ee0*/  IADD3 R84, P6, PT, R158, R207, RZ ;  /* 0x000000cf9e547210 */ /* 0x000fc40007fde0ff */
[----:B------:R-:W-:Y:S01]  /*4ef0*/  ISETP.NE.U32.AND P5, PT, R33, RZ, PT ;  /* 0x000000ff2100720c */ /* 0x000fe20003fa5070 */
[--C-:B------:R-:W-:Y:S01]  /*4f00*/  IMAD.X R91, R165, 0x1, R209.reuse, P4 ;  /* 0x00000001a55b7824 */ /* 0x100fe200020e06d1 */
[-C--:B------:R-:W-:Y:S01]  /*4f10*/  ISETP.GE.AND P4, PT, R27, R182.reuse, PT ;  /* 0x000000b61b00720c */ /* 0x080fe20003f86270 */
[--C-:B------:R-:W-:Y:S01]  /*4f20*/  IMAD.X R85, R159, 0x1, R209.reuse, P6 ;  /* 0x000000019f557824 */ /* 0x100fe200030e06d1 */
[----:B------:R-:W-:Y:S01]  /*4f30*/  IADD3 R88, P6, PT, R162, R207, RZ ;  /* 0x000000cfa2587210 */ /* 0x000fe20007fde0ff */
[----:B------:R1:W-:Y:S01]  /*4f40*/  LDGSTS.E [R18+0x10008], desc[UR22][R96.64], P2 ;  /* 0x1000800060127fae */ /* 0x0003e200091a1016 */
[----:B------:R-:W-:Y:S02]  /*4f50*/  ISETP.GE.AND P2, PT, R25, R182, PT ;  /* 0x000000b61900720c */ /* 0x000fe40003f46270 */
[----:B---3--:R-:W-:Y:S01]  /*4f60*/  SEL R20, RZ, 0x4, P4 ;  /* 0x00000004ff147807 */ /* 0x008fe20002000000 */
[----:B------:R-:W-:Y:S01]  /*4f70*/  IMAD.X R89, R163, 0x1, R209, P6 ;  /* 0x00000001a3597824 */ /* 0x000fe200030e06d1 */
[----:B------:R-:W-:-:S02]  /*4f80*/  SEL R22, RZ, 0x4, P2 ;  /* 0x00000004ff167807 */ /* 0x000fc40001000000 */
[----:B------:R-:W-:Y:S01]  /*4f90*/  IADD3 R152, P6, PT, R166, R207, RZ ;  /* 0x000000cfa6987210 */ /* 0x000fe20007fde0ff */
[----:B------:R2:W-:Y:S01]  /*4fa0*/  LDGSTS.E [R15+0x10000], desc[UR22][R98.64], P5 ;  /* 0x10000000620f7fae */ /* 0x0005e2000a9a1016 */
[----:B------:R-:W-:Y:S02]  /*4fb0*/  SEL R20, R20, RZ, P1 ;  /* 0x000000ff14147207 */ /* 0x000fe40000800000 */
[-C--:B------:R-:W-:Y:S01]  /*4fc0*/  ISETP.GE.AND P4, PT, R23, R182.reuse, PT ;  /* 0x000000b61700720c */ /* 0x080fe20003f86270 */
[----:B------:R-:W-:Y:S01]  /*4fd0*/  IMAD.X R153, R167, 0x1, R209, P6 ;  /* 0x00000001a7997824 */ /* 0x000fe200030e06d1 */
[----:B------:R-:W-:Y:S02]  /*4fe0*/  SEL R22, R22, RZ, P1 ;  /* 0x000000ff16167207 */ /* 0x000fe40000800000 */
[----:B------:R-:W-:Y:S02]  /*4ff0*/  ISETP.GE.AND P5, PT, R73, R182, PT ;  /* 0x000000b64900720c */ /* 0x000fe40003fa6270 */
[----:B------:R-:W-:-:S02]  /*5000*/  ISETP.NE.U32.AND P2, PT, R20, RZ, PT ;  /* 0x000000ff1400720c */ /* 0x000fc40003f45070 */
[-C--:B------:R-:W-:Y:S02]  /*5010*/  ISETP.GE.AND P6, PT, R17, R182.reuse, PT ;  /* 0x000000b61100720c */ /* 0x080fe40003fc6270 */
[----:B-1----:R-:W-:Y:S02]  /*5020*/  SEL R18, RZ, 0x4, P4 ;  /* 0x00000004ff127807 */ /* 0x002fe40002000000 */
[----:B------:R-:W-:Y:S02]  /*5030*/  ISETP.NE.U32.AND P4, PT, R22, RZ, PT ;  /* 0x000000ff1600720c */ /* 0x000fe40003f85070 */
[----:B------:R-:W-:Y:S02]  /*5040*/  SEL R28, RZ, 0x4, P5 ;  /* 0x00000004ff1c7807 */ /* 0x000fe40002800000 */
[----:B------:R-:W-:Y:S02]  /*5050*/  ISETP.GE.AND P5, PT, R72, R182, PT ;  /* 0x000000b64800720c */ /* 0x000fe40003fa6270 */
[----:B------:R-:W-:Y:S01]  /*5060*/  SEL R20, RZ, 0x4, P6 ;  /* 0x00000004ff147807 */ /* 0x000fe20003000000 */
[----:B------:R2:W-:Y:S01]  /*5070*/  LDGSTS.E [R15+0x10008], desc[UR22][R100.64], P2 ;  /* 0x10008000640f7fae */ /* 0x0005e200091a1016 */
[----:B------:R-:W-:-:S02]  /*5080*/  SEL R18, R18, RZ, P1 ;  /* 0x000000ff12127207 */ /* 0x000fc40000800000 */
[----:B------:R-:W-:Y:S02]  /*5090*/  SEL R22, RZ, 0x4, P5 ;  /* 0x00000004ff167807 */ /* 0x000fe40002800000 */
[----:B------:R-:W-:Y:S01]  /*50a0*/  SEL R20, R20, RZ, P1 ;  /* 0x000000ff14147207 */ /* 0x000fe20000800000 */
[----:B------:R2:W-:Y:S01]  /*50b0*/  LDGSTS.E [R12+0x10000], desc[UR22][R102.64], P4 ;  /* 0x10000000660c7fae */ /* 0x0005e2000a1a1016 */
[----:B------:R-:W-:Y:S02]  /*50c0*/  SEL R28, R28, RZ, P1 ;  /* 0x000000ff1c1c7207 */ /* 0x000fe40000800000 */
[----:B------:R-:W-:Y:S02]  /*50d0*/  ISETP.NE.U32.AND P5, PT, R18, RZ, PT ;  /* 0x000000ff1200720c */ /* 0x000fe40003fa5070 */
[----:B------:R-:W-:Y:S02]  /*50e0*/  SEL R22, R22, RZ, P1 ;  /* 0x000000ff16167207 */ /* 0x000fe40000800000 */
[----:B------:R-:W-:-:S02]  /*50f0*/  ISETP.NE.U32.AND P2, PT, R20, RZ, PT ;  /* 0x000000ff1400720c */ /* 0x000fc40003f45070 */
[----:B------:R-:W-:Y:S02]  /*5100*/  ISETP.NE.U32.AND P1, PT, R28, RZ, PT ;  /* 0x000000ff1c00720c */ /* 0x000fe40003f25070 */
[----:B------:R-:W-:Y:S02]  /*5110*/  ISETP.NE.U32.AND P4, PT, R22, RZ, PT ;  /* 0x000000ff1600720c */ /* 0x000fe40003f85070 */
[----:B------:R-:W-:-:S03]  /*5120*/  IADD3 R92, P6, PT, R168, R207, RZ ;  /* 0x000000cfa85c7210 */ /* 0x000fc60007fde0ff */
[----:B------:R2:W-:Y:S02]  /*5130*/  LDGSTS.E [R12+0x10008], desc[UR22][R104.64], P5 ;  /* 0x10008000680c7fae */ /* 0x0005e4000a9a1016 */
[----:B------:R-:W-:Y:S01]  /*5140*/  IMAD.X R93, R169, 0x1, R209, P6 ;  /* 0x00000001a95d7824 */ /* 0x000fe200030e06d1 */
[----:B------:R-:W-:Y:S01]  /*5150*/  IADD3 R94, P6, PT, R170, R207, RZ ;  /* 0x000000cfaa5e7210 */ /* 0x000fe20007fde0ff */
[----:B------:R2:W-:Y:S01]  /*5160*/  LDGSTS.E [R8+0x10000], desc[UR22][R106.64], P2 ;  /* 0x100000006a087fae */ /* 0x0005e200091a1016 */
[----:B------:R-:W-:-:S03]  /*5170*/  ISETP.GE.AND P2, PT, R190, 0x40, PT ;  /* 0x00000040be00780c */ /* 0x000fc60003f46270 */
[----:B------:R2:W-:Y:S01]  /*5180*/  LDGSTS.E [R8+0x10008], desc[UR22][R172.64], P1 ;  /* 0x10008000ac087fae */ /* 0x0005e200089a1016 */
[----:B------:R-:W-:Y:S01]  /*5190*/  IMAD.X R95, R171, 0x1, R209, P6 ;  /* 0x00000001ab5f7824 */ /* 0x000fe200030e06d1 */
[----:B------:R-:W-:Y:S02]  /*51a0*/  ISETP.GE.AND P1, PT, R190, 0x20, PT ;  /* 0x00000020be00780c */ /* 0x000fe40003f26270 */
[----:B------:R-:W0:Y:S04]  /*51b0*/  LDGDEPBAR ;  /* 0x00000000000079af */ /* 0x000e280000000000 */
[----:B------:R2:W-:Y:S04]  /*51c0*/  LDGSTS.E [R7+0x8000], desc[UR22][R108.64], P4 ;  /* 0x080000006c077fae */ /* 0x0005e8000a1a1016 */
        /* <DEDUP_REMOVED lines=31> */
[----:B------:R-:W0:Y:S01]  /*53c0*/  LDGDEPBAR ;  /* 0x00000000000079af */ /* 0x000e220000000000 */
[----:B------:R-:W-:Y:S05]  /*53d0*/  @!P2 BRA `(.L_x_7) ;  /* 0x00000020002ca947 */ /* 0x000fea0003800000 */
[----:B--2---:R-:W-:Y:S01]  /*53e0*/  SHF.R.S32.HI R4, RZ, 0x1f, R71 ;  /* 0x0000001fff047819 */ /* 0x004fe20000011447 */
[-C--:B------:R-:W-:Y:S01]  /*53f0*/  IMAD R15, R23, R76.reuse, RZ ;  /* 0x0000004c170f7224 */ /* 0x080fe200078e02ff */
[----:B------:R-:W-:Y:S01]  /*5400*/  IADD3 R105, P5, PT, R71, R35, RZ ;  /* 0x0000002347697210 */ /* 0x000fe20007fbe0ff */
[----:B------:R-:W-:Y:S01]  /*5410*/  IMAD R33, R25, R76, RZ ;  /* 0x0000004c19217224 */ /* 0x000fe200078e02ff */
[C---:B------:R-:W-:Y:S01]  /*5420*/  IADD3 R101, P6, PT, R71.reuse, R36, RZ ;  /* 0x0000002447657210 */ /* 0x040fe20007fde0ff */
[----:B------:R-:W-:Y:S01]  /*5430*/  VIADD R192, R192, 0xffffffa0 ;  /* 0xffffffa0c0c07836 */ /* 0x000fe20000000000 */
[C---:B------:R-:W-:Y:S01]  /*5440*/  IADD3 R97, P2, PT, R71.reuse, R37, RZ ;  /* 0x0000002547617210 */ /* 0x040fe20007f5e0ff */
[----:B------:R-:W-:Y:S01]  /*5450*/  UMOV UR18, UR13 ;  /* 0x0000000d00127c82 */ /* 0x000fe20008000000 */
[----:B------:R-:W-:Y:S01]  /*5460*/  IADD3 R93, P4, PT, R71, R38, RZ ;  /* 0x00000026475d7210 */ /* 0x000fe20007f9e0ff */
[----:B------:R-:W-:Y:S01]  /*5470*/  UMOV UR19, 0x1 ;  /* 0x0000000100137882 */ /* 0x000fe20000000000 */
[----:B------:R-:W-:Y:S01]  /*5480*/  LEA.HI.X.SX32 R132, R35, R4, 0x1, P5 ;  /* 0x0000000423847211 */ /* 0x000fe200028f0eff */
[----:B------:R-:W-:Y:S01]  /*5490*/  IMAD R35, R27, R76, RZ ;  /* 0x0000004c1b237224 */ /* 0x000fe200078e02ff */
[-C--:B------:R-:W-:Y:S01]  /*54a0*/  LEA.HI.X.SX32 R130, R36, R4.reuse, 0x1, P6 ;  /* 0x0000000424827211 */ /* 0x080fe200030f0eff */
[----:B------:R-:W-:Y:S01]  /*54b0*/  UMOV UR20, 0x2 ;  /* 0x0000000200147882 */ /* 0x000fe20000000000 */
[-C--:B------:R-:W-:Y:S01]  /*54c0*/  LEA.HI.X.SX32 R128, R37, R4.reuse, 0x1, P2 ;  /* 0x0000000425807211 */ /* 0x080fe200010f0eff */
[----:B------:R-:W-:Y:S01]  /*54d0*/  UMOV UR5, URZ ;  /* 0x000000ff00057c82 */ /* 0x000fe20008000000 */
[----:B------:R-:W-:Y:S01]  /*54e0*/  LEA.HI.X.SX32 R126, R38, R4, 0x1, P4 ;  /* 0x00000004267e7211 */ /* 0x000fe200020f0eff */
[----:B------:R-:W1:Y:S01]  /*54f0*/  LDC.64 R36, c[0x0][0x388] ;  /* 0x0000e200ff247b82 */ /* 0x000e620000000a00 */
[C---:B------:R-:W-:Y:S01]  /*5500*/  IADD3 R89, P5, PT, R71.reuse, R39, RZ ;  /* 0x0000002747597210 */ /* 0x040fe20007fbe0ff */
[----:B------:R-:W-:Y:S01]  /*5510*/  UMOV UR6, URZ ;  /* 0x000000ff00067c82 */ /* 0x000fe20008000000 */
[C---:B------:R-:W-:Y:S01]  /*5520*/  IADD3 R85, P6, PT, R71.reuse, R40, RZ ;  /* 0x0000002847557210 */ /* 0x040fe20007fde0ff */
[----:B------:R-:W-:Y:S01]  /*5530*/  UMOV UR7, URZ ;  /* 0x000000ff00077c82 */ /* 0x000fe20008000000 */
[----:B------:R-:W-:-:S02]  /*5540*/  IADD3 R81, P2, PT, R71, R41, RZ ;  /* 0x0000002947517210 */ /* 0x000fc40007f5e0ff */
[----:B------:R-:W-:Y:S02]  /*5550*/  IADD3 R79, P4, PT, R71, R42, RZ ;  /* 0x0000002a474f7210 */ /* 0x000fe40007f9e0ff */
[-C--:B------:R-:W-:Y:S02]  /*5560*/  LEA.HI.X.SX32 R124, R39, R4.reuse, 0x1, P5 ;  /* 0x00000004277c7211 */ /* 0x080fe400028f0eff */
[-C--:B------:R-:W-:Y:S01]  /*5570*/  LEA.HI.X.SX32 R122, R40, R4.reuse, 0x1, P6 ;  /* 0x00000004287a7211 */ /* 0x080fe200030f0eff */
[----:B------:R-:W2:Y:S01]  /*5580*/  LDC.64 R38, c[0x0][0x380] ;  /* 0x0000e000ff267b82 */ /* 0x000ea20000000a00 */
[-C--:B------:R-:W-:Y:S02]  /*5590*/  LEA.HI.X.SX32 R120, R41, R4.reuse, 0x1, P2 ;  /* 0x0000000429787211 */ /* 0x080fe400010f0eff */
[----:B------:R-:W-:Y:S02]  /*55a0*/  LEA.HI.X.SX32 R118, R42, R4, 0x1, P4 ;  /* 0x000000042a767211 */ /* 0x000fe400020f0eff */
[----:B------:R-:W-:-:S02]  /*55b0*/  IADD3 R83, P5, PT, R71, R43, RZ ;  /* 0x0000002b47537210 */ /* 0x000fc40007fbe0ff */
[C---:B------:R-:W-:Y:S02]  /*55c0*/  IADD3 R87, P6, PT, R71.reuse, R44, RZ ;  /* 0x0000002c47577210 */ /* 0x040fe40007fde0ff */
[C---:B------:R-:W-:Y:S02]  /*55d0*/  IADD3 R91, P2, PT, R71.reuse, R45, RZ ;  /* 0x0000002d475b7210 */ /* 0x040fe40007f5e0ff */
[----:B------:R-:W-:Y:S01]  /*55e0*/  IADD3 R95, P4, PT, R71, R46, RZ ;  /* 0x0000002e475f7210 */ /* 0x000fe20007f9e0ff */
[----:B-1----:R-:W-:Y:S01]  /*55f0*/  IMAD.WIDE.U32 R36, R77, 0xc, R36 ;  /* 0x0000000c4d247825 */ /* 0x002fe200078e0024 */
[-C--:B------:R-:W-:Y:S02]  /*5600*/  LEA.HI.X.SX32 R116, R43, R4.reuse, 0x1, P5 ;  /* 0x000000042b747211 */ /* 0x080fe400028f0eff */
[-C--:B------:R-:W-:Y:S02]  /*5610*/  LEA.HI.X.SX32 R114, R44, R4.reuse, 0x1, P6 ;  /* 0x000000042c727211 */ /* 0x080fe400030f0eff */
[----:B------:R-:W-:-:S02]  /*5620*/  LEA.HI.X.SX32 R112, R45, R4, 0x1, P2 ;  /* 0x000000042d707211 */ /* 0x000fc400010f0eff */
[----:B------:R-:W-:Y:S02]  /*5630*/  LEA.HI.X.SX32 R110, R46, R4, 0x1, P4 ;  /* 0x000000042e6e7211 */ /* 0x000fe400020f0eff */
[C---:B------:R-:W-:Y:S02]  /*5640*/  IADD3 R99, P5, PT, R71.reuse, R47, RZ ;  /* 0x0000002f47637210 */ /* 0x040fe40007fbe0ff */
[----:B------:R-:W-:Y:S01]  /*5650*/  IADD3 R103, P6, PT, R71, R48, RZ ;  /* 0x0000003047677210 */ /* 0x000fe20007fde0ff */
[----:B--2---:R-:W-:Y:S01]  /*5660*/  IMAD.WIDE.U32 R12, R13, 0xc, R38 ;  /* 0x0000000c0d0c7825 */ /* 0x004fe200078e0026 */
[C---:B------:R-:W-:Y:S02]  /*5670*/  IADD3 R107, P2, PT, R71.reuse, R49, RZ ;  /* 0x00000031476b7210 */ /* 0x040fe40007f5e0ff */
[----:B------:R-:W-:Y:S01]  /*5680*/  IADD3 R111, P4, PT, R71, R50, RZ ;  /* 0x00000032476f7210 */ /* 0x000fe20007f9e0ff */
[----:B------:R-:W-:Y:S01]  /*5690*/  IMAD.MOV.U32 R18, RZ, RZ, R12 ;  /* 0x000000ffff127224 */ /* 0x000fe200078e000c */
[-C--:B------:R-:W-:Y:S01]  /*56a0*/  LEA.HI.X.SX32 R108, R47, R4.reuse, 0x1, P5 ;  /* 0x000000042f6c7211 */ /* 0x080fe200028f0eff */
[----:B------:R-:W-:Y:S01]  /*56b0*/  IMAD.MOV.U32 R12, RZ, RZ, RZ ;  /* 0x000000ffff0c7224 */ /* 0x000fe200078e00ff */
[----:B------:R-:W-:-:S02]  /*56c0*/  LEA.HI.X.SX32 R106, R48, R4, 0x1, P6 ;  /* 0x00000004306a7211 */ /* 0x000fc400030f0eff */
[-C--:B------:R-:W-:Y:S01]  /*56d0*/  LEA.HI.X.SX32 R104, R49, R4.reuse, 0x1, P2 ;  /* 0x0000000431687211 */ /* 0x080fe200010f0eff */
[----:B------:R-:W-:Y:S01]  /*56e0*/  IMAD R49, R198, 0xc, RZ ;  /* 0x0000000cc6317824 */ /* 0x000fe200078e02ff */
[----:B------:R-:W-:Y:S02]  /*56f0*/  LEA.HI.X.SX32 R102, R50, R4, 0x1, P4 ;  /* 0x0000000432667211 */ /* 0x000fe400020f0eff */
[C---:B------:R-:W-:Y:S02]  /*5700*/  IADD3 R115, P5, PT, R71.reuse, R51, RZ ;  /* 0x0000003347737210 */ /* 0x040fe40007fbe0ff */
[C---:B------:R-:W-:Y:S02]  /*5710*/  IADD3 R119, P6, PT, R71.reuse, R52, RZ ;  /* 0x0000003447777210 */ /* 0x040fe40007fde0ff */
[C---:B------:R-:W-:Y:S02]  /*5720*/  IADD3 R123, P2, PT, R71.reuse, R53, RZ ;  /* 0x00000035477b7210 */ /* 0x040fe40007f5e0ff */
[----:B------:R-:W-:-:S02]  /*5730*/  IADD3 R127, P4, PT, R71, R54, RZ ;  /* 0x00000036477f7210 */ /* 0x000fc40007f9e0ff */
[-C--:B------:R-:W-:Y:S01]  /*5740*/  LEA.HI.X.SX32 R100, R51, R4.reuse, 0x1, P5 ;  /* 0x0000000433647211 */ /* 0x080fe200028f0eff */
[----:B------:R-:W-:Y:S01]  /*5750*/  IMAD R51, R10, 0xc, RZ ;  /* 0x0000000c0a337824 */ /* 0x000fe200078e02ff */
[-C--:B------:R-:W-:Y:S01]  /*5760*/  LEA.HI.X.SX32 R98, R52, R4.reuse, 0x1, P6 ;  /* 0x0000000434627211 */ /* 0x080fe200030f0eff */
[----:B------:R-:W-:Y:S01]  /*5770*/  IMAD.MOV.U32 R10, RZ, RZ, R36 ;  /* 0x000000ffff0a7224 */ /* 0x000fe200078e0024 */
[-C--:B------:R-:W-:Y:S01]  /*5780*/  LEA.HI.X.SX32 R96, R53, R4.reuse, 0x1, P2 ;  /* 0x0000000435607211 */ /* 0x080fe200010f0eff */
[----:B------:R-:W-:Y:S01]  /*5790*/  IMAD.IADD R8, R13, 0x1, R51 ;  /* 0x000000010d087824 */ /* 0x000fe200078e0233 */
[----:B------:R-:W-:Y:S01]  /*57a0*/  LEA.HI.X.SX32 R94, R54, R4, 0x1, P4 ;  /* 0x00000004365e7211 */ /* 0x000fe200020f0eff */
[----:B------:R-:W-:Y:S01]  /*57b0*/  IMAD.SHL.U32 R53, R97, 0x4, RZ ;  /* 0x0000000461357824 */ /* 0x000fe200078e00ff */
[C---:B------:R-:W-:Y:S02]  /*57c0*/  IADD3 R131, P5, PT, R71.reuse, R55, RZ ;  /* 0x0000003747837210 */ /* 0x040fe40007fbe0ff */
[----:B------:R-:W-:-:S02]  /*57d0*/  IADD3 R135, P6, PT, R71, R56, RZ ;  /* 0x0000003847877210 */ /* 0x000fc40007fde0ff */
[C---:B------:R-:W-:Y:S02]  /*57e0*/  IADD3 R139, P2, PT, R71.reuse, R57, RZ ;  /* 0x00000039478b7210 */ /* 0x040fe40007f5e0ff */
[----:B------:R-:W-:Y:S02]  /*57f0*/  IADD3 R143, P4, PT, R71, R58, RZ ;  /* 0x0000003a478f7210 */ /* 0x000fe40007f9e0ff */
[-C--:B------:R-:W-:Y:S02]  /*5800*/  LEA.HI.X.SX32 R92, R55, R4.reuse, 0x1, P5 ;  /* 0x00000004375c7211 */ /* 0x080fe400028f0eff */
[-C--:B------:R-:W-:Y:S02]  /*5810*/  LEA.HI.X.SX32 R90, R56, R4.reuse, 0x1, P6 ;  /* 0x00000004385a7211 */ /* 0x080fe400030f0eff */
[-C--:B------:R-:W-:Y:S01]  /*5820*/  LEA.HI.X.SX32 R88, R57, R4.reuse, 0x1, P2 ;  /* 0x0000000439587211 */ /* 0x080fe200010f0eff */
[----:B------:R-:W-:Y:S01]  /*5830*/  IMAD.SHL.U32 R57, R93, 0x4, RZ ;  /* 0x000000045d397824 */ /* 0x000fe200078e00ff */
[----:B------:R-:W-:-:S02]  /*5840*/  LEA.HI.X.SX32 R86, R58, R4, 0x1, P4 ;  /* 0x000000043a567211 */ /* 0x000fc400020f0eff */
[C---:B------:R-:W-:Y:S02]  /*5850*/  IADD3 R147, P5, PT, R71.reuse, R59, RZ ;  /* 0x0000003b47937210 */ /* 0x040fe40007fbe0ff */
[C---:B------:R-:W-:Y:S02]  /*5860*/  IADD3 R151, P6, PT, R71.reuse, R60, RZ ;  /* 0x0000003c47977210 */ /* 0x040fe40007fde0ff */
[C---:B------:R-:W-:Y:S02]  /*5870*/  IADD3 R155, P2, PT, R71.reuse, R61, RZ ;  /* 0x0000003d479b7210 */ /* 0x040fe40007f5e0ff */
[----:B------:R-:W-:Y:S02]  /*5880*/  IADD3 R159, P4, PT, R71, R62, RZ ;  /* 0x0000003e479f7210 */ /* 0x000fe40007f9e0ff */
[-C--:B------:R-:W-:Y:S02]  /*5890*/  LEA.HI.X.SX32 R84, R59, R4.reuse, 0x1, P5 ;  /* 0x000000043b547211 */ /* 0x080fe400028f0eff */
[----:B------:R-:W-:-:S02]  /*58a0*/  LEA.HI.X.SX32 R82, R60, R4, 0x1, P6 ;  /* 0x000000043c527211 */ /* 0x000fc400030f0eff */
[-C--:B------:R-:W-:Y:S01]  /*58b0*/  LEA.HI.X.SX32 R80, R61, R4.reuse, 0x1, P2 ;  /* 0x000000043d507211 */ /* 0x080fe200010f0eff */
[----:B------:R-:W-:Y:S01]  /*58c0*/  IMAD.SHL.U32 R61, R89, 0x4, RZ ;  /* 0x00000004593d7824 */ /* 0x000fe200078e00ff */
[----:B------:R-:W-:Y:S02]  /*58d0*/  LEA.HI.X.SX32 R78, R62, R4, 0x1, P4 ;  /* 0x000000043e4e7211 */ /* 0x000fe400020f0eff */
[C---:B------:R-:W-:Y:S02]  /*58e0*/  IADD3 R163, P5, PT, R71.reuse, R63, RZ ;  /* 0x0000003f47a37210 */ /* 0x040fe40007fbe0ff */
[C---:B------:R-:W-:Y:S02]  /*58f0*/  IADD3 R167, P6, PT, R71.reuse, R64, RZ ;  /* 0x0000004047a77210 */ /* 0x040fe40007fde0ff */
[C---:B------:R-:W-:Y:S02]  /*5900*/  IADD3 R171, P2, PT, R71.reuse, R65, RZ ;  /* 0x0000004147ab7210 */ /* 0x040fe40007f5e0ff */
[----:B------:R-:W-:Y:S01]  /*5910*/  IADD3 R175, P4, PT, R71, R66, RZ ;  /* 0x0000004247af7210 */ /* 0x000fe20007f9e0ff */
[----:B------:R-:W-:Y:S01]  /*5920*/  IMAD.SHL.U32 R71, R81, 0x4, RZ ;  /* 0x0000000451477824 */ /* 0x000fe200078e00ff */
[----:B------:R-:W-:-:S02]  /*5930*/  LEA.HI.X.SX32 R62, R63, R4, 0x1, P5 ;  /* 0x000000043f3e7211 */ /* 0x000fc400028f0eff */
[-C--:B------:R-:W-:Y:S02]  /*5940*/  LEA.HI.X.SX32 R64, R64, R4.reuse, 0x1, P6 ;  /* 0x0000000440407211 */ /* 0x080fe400030f0eff */
[-C--:B------:R-:W-:Y:S01]  /*5950*/  LEA.HI.X.SX32 R60, R65, R4.reuse, 0x1, P2 ;  /* 0x00000004413c7211 */ /* 0x080fe200010f0eff */
[----:B------:R-:W-:Y:S01]  /*5960*/  IMAD.SHL.U32 R65, R85, 0x4, RZ ;  /* 0x0000000455417824 */ /* 0x000fe200078e00ff */
[----:B------:R-:W-:Y:S02]  /*5970*/  LEA.HI.X.SX32 R66, R66, R4, 0x1, P4 ;  /* 0x0000000442427211 */ /* 0x000fe400020f0eff */
[----:B------:R-:W-:Y:S02]  /*5980*/  SHF.R.S32.HI R4, RZ, 0x1f, R74 ;  /* 0x0000001fff047819 */ /* 0x000fe4000001144a */
[----:B------:R-:W-:Y:S02]  /*5990*/  IADD3 R179, P2, PT, R74, R69, RZ ;  /* 0x000000454ab37210 */ /* 0x000fe40007f5e0ff */
[----:B------:R-:W-:-:S02]  /*59a0*/  SHF.R.S32.HI R7, RZ, 0x1f, R190 ;  /* 0x0000001fff077819 */ /* 0x000fc400000114be */
[----:B------:R-:W-:Y:S02]  /*59b0*/  LEA.HI.X.SX32 R58, R69, R4, 0x1, P2 ;  /* 0x00000004453a7211 */ /* 0x000fe400010f0eff */
[C---:B------:R-:W-:Y:S02]  /*59c0*/  IADD3 R47, P5, PT, R74.reuse, R187, RZ ;  /* 0x000000bb4a2f7210 */ /* 0x040fe40007fbe0ff */
[C---:B------:R-:W-:Y:S02]  /*59d0*/  IADD3 R43, P2, PT, R74.reuse, R70, RZ ;  /* 0x000000464a2b7210 */ /* 0x040fe40007f5e0ff */
[----:B------:R-:W-:Y:S02]  /*59e0*/  IADD3 R183, P6, PT, R74, R185, RZ ;  /* 0x000000b94ab77210 */ /* 0x000fe40007fde0ff */
[----:B------:R-:W-:Y:S01]  /*59f0*/  LEA.HI R190, R7, R190, RZ, 0x5 ;  /* 0x000000be07be7211 */ /* 0x000fe200078f28ff */
[----:B------:R-:W-:Y:S01]  /*5a00*/  IMAD R7, R17, R76, RZ ;  /* 0x0000004c11077224 */ /* 0x000fe200078e02ff */
[-C--:B------:R-:W-:Y:S01]  /*5a10*/  LEA.HI.X.SX32 R48, R187, R4.reuse, 0x1, P5 ;  /* 0x00000004bb307211 */ /* 0x080fe200028f0eff */
[----:B------:R-:W-:Y:S01]  /*5a20*/  IMAD.SHL.U32 R187, R47, 0x4, RZ ;  /* 0x000000042fbb7824 */ /* 0x000fe200078e00ff */
[----:B------:R-:W-:-:S02]  /*5a30*/  LEA.HI.X.SX32 R70, R70, R4, 0x1, P2 ;  /* 0x0000000446467211 */ /* 0x000fc400010f0eff */
[C---:B------:R-:W-:Y:S02]  /*5a40*/  IADD3 R45, P4, PT, R74.reuse, R189, RZ ;  /* 0x000000bd4a2d7210 */ /* 0x040fe40007f9e0ff */
[-C--:B------:R-:W-:Y:S02]  /*5a50*/  LEA.HI.X.SX32 R50, R185, R4.reuse, 0x1, P6 ;  /* 0x00000004b9327211 */ /* 0x080fe400030f0eff */
[C---:B------:R-:W-:Y:S02]  /*5a60*/  IADD3 R39, P5, PT, R74.reuse, R193, RZ ;  /* 0x000000c14a277210 */ /* 0x040fe40007fbe0ff */
[C---:B------:R-:W-:Y:S02]  /*5a70*/  IADD3 R217, P2, PT, R74.reuse, R197, RZ ;  /* 0x000000c54ad97210 */ /* 0x040fe40007f5e0ff */
[----:B------:R-:W-:Y:S02]  /*5a80*/  IADD3 R41, P6, PT, R74, R191, RZ ;  /* 0x000000bf4a297210 */ /* 0x000fe40007fde0ff */
[----:B------:R-:W-:-:S02]  /*5a90*/  LEA.HI.X.SX32 R46, R189, R4, 0x1, P4 ;  /* 0x00000004bd2e7211 */ /* 0x000fc400020f0eff */
[-C--:B------:R-:W-:Y:S02]  /*5aa0*/  LEA.HI.X.SX32 R42, R193, R4.reuse, 0x1, P5 ;  /* 0x00000004c12a7211 */ /* 0x080fe400028f0eff */
[-C--:B------:R-:W-:Y:S02]  /*5ab0*/  LEA.HI.X.SX32 R38, R197, R4.reuse, 0x1, P2 ;  /* 0x00000004c5267211 */ /* 0x080fe400010f0eff */
[C---:B------:R-:W-:Y:S02]  /*5ac0*/  IADD3 R213, P4, PT, R74.reuse, R195, RZ ;  /* 0x000000c34ad57210 */ /* 0x040fe40007f9e0ff */
[----:B------:R-:W-:Y:S01]  /*5ad0*/  LEA.HI.X.SX32 R44, R191, R4, 0x1, P6 ;  /* 0x00000004bf2c7211 */ /* 0x000fe200030f0eff */
[----:B------:R-:W-:Y:S01]  /*5ae0*/  IMAD.SHL.U32 R191, R45, 0x4, RZ ;  /* 0x000000042dbf7824 */ /* 0x000fe200078e00ff */
[C---:B------:R-:W-:Y:S02]  /*5af0*/  IADD3 R225, P5, PT, R74.reuse, R201, RZ ;  /* 0x000000c94ae17210 */ /* 0x040fe40007fbe0ff */
[----:B------:R-:W-:-:S02]  /*5b00*/  IADD3 R233, P2, PT, R74, R7, RZ ;  /* 0x000000074ae97210 */ /* 0x000fc40007f5e0ff */
[C---:B------:R-:W-:Y:S02]  /*5b10*/  IADD3 R221, P6, PT, R74.reuse, R199, RZ ;  /* 0x000000c74add7210 */ /* 0x040fe40007fde0ff */
[-C--:B------:R-:W-:Y:S01]  /*5b20*/  LEA.HI.X.SX32 R40, R195, R4.reuse, 0x1, P4 ;  /* 0x00000004c3287211 */ /* 0x080fe200020f0eff */
[----:B------:R-:W-:Y:S01]  /*5b30*/  IMAD.SHL.U32 R195, R43, 0x4, RZ ;  /* 0x000000042bc37824 */ /* 0x000fe200078e00ff */
[-C--:B------:R-:W-:Y:S02]  /*5b40*/  LEA.HI.X.SX32 R22, R201, R4.reuse, 0x1, P5 ;  /* 0x00000004c9167211 */ /* 0x080fe400028f0eff */
[-C--:B------:R-:W-:Y:S02]  /*5b50*/  LEA.HI.X.SX32 R56, R7, R4.reuse, 0x1, P2 ;  /* 0x0000000407387211 */ /* 0x080fe400010f0eff */
[C---:B------:R-:W-:Y:S02]  /*5b60*/  IADD3 R229, P4, PT, R74.reuse, R203, RZ ;  /* 0x000000cb4ae57210 */ /* 0x040fe40007f9e0ff */
[----:B------:R-:W-:Y:S01]  /*5b70*/  LEA.HI.X.SX32 R28, R199, R4, 0x1, P6 ;  /* 0x00000004c71c7211 */ /* 0x000fe200030f0eff */
[----:B------:R-:W-:Y:S01]  /*5b80*/  IMAD.SHL.U32 R199, R41, 0x4, RZ ;  /* 0x0000000429c77824 */ /* 0x000fe200078e00ff */
[----:B------:R-:W-:-:S02]  /*5b90*/  IADD3 R237, P5, PT, R74, R15, RZ ;  /* 0x0000000f4aed7210 */ /* 0x000fc40007fbe0ff */
[C---:B------:R-:W-:Y:S02]  /*5ba0*/  IADD3 R241, P2, PT, R74.reuse, R33, RZ ;  /* 0x000000214af17210 */ /* 0x040fe40007f5e0ff */
[----:B------:R-:W-:Y:S02]  /*5bb0*/  SHF.R.S32.HI R190, RZ, 0x5, R190 ;  /* 0x00000005ffbe7819 */ /* 0x000fe400000114be */
[----:B------:R-:W-:Y:S02]  /*5bc0*/  IADD3 R74, P6, PT, R74, R35, RZ ;  /* 0x000000234a4a7210 */ /* 0x000fe40007fde0ff */
[C---:B------:R-:W-:Y:S01]  /*5bd0*/  SHF.L.U64.HI R223, R225.reuse, 0x2, R22 ;  /* 0x00000002e1df7819 */ /* 0x040fe20000010216 */
[----:B------:R-:W-:Y:S01]  /*5be0*/  IMAD.SHL.U32 R225, R225, 0x4, RZ ;  /* 0x00000004e1e17824 */ /* 0x000fe200078e00ff */
[-C--:B------:R-:W-:Y:S01]  /*5bf0*/  LEA.HI.X.SX32 R20, R203, R4.reuse, 0x1, P4 ;  /* 0x00000004cb147211 */ /* 0x080fe200020f0eff */
[----:B------:R-:W-:Y:S01]  /*5c00*/  IMAD.SHL.U32 R203, R39, 0x4, RZ ;  /* 0x0000000427cb7824 */ /* 0x000fe200078e00ff */
[-C--:B------:R-:W-:Y:S01]  /*5c10*/  LEA.HI.X.SX32 R54, R15, R4.reuse, 0x1, P5 ;  /* 0x000000040f367211 */ /* 0x080fe200028f0eff */
[----:B------:R-:W-:Y:S01]  /*5c20*/  IMAD.SHL.U32 R15, R105, 0x4, RZ ;  /* 0x00000004690f7824 */ /* 0x000fe200078e00ff */
[----:B------:R-:W-:Y:S01]  /*5c30*/  LEA.HI.X.SX32 R52, R33, R4, 0x1, P2 ;  /* 0x0000000421347211 */ /* 0x000fe200010f0eff */
[----:B------:R-:W-:Y:S01]  /*5c40*/  IMAD.SHL.U32 R245, R74, 0x4, RZ ;  /* 0x000000044af57824 */ /* 0x000fe200078e00ff */
[----:B------:R-:W-:-:S02]  /*5c50*/  VIMNMX R22, PT, PT, R190, 0x2, !PT ;  /* 0x00000002be167848 */ /* 0x000fc40007fe0100 */
[----:B------:R-:W-:Y:S01]  /*5c60*/  LEA.HI.X.SX32 R243, R35, R4, 0x1, P6 ;  /* 0x0000000423f37211 */ /* 0x000fe200030f0eff */
[----:B------:R-:W-:Y:S01]  /*5c70*/  IMAD.SHL.U32 R35, R101, 0x4, RZ ;  /* 0x0000000465237824 */ /* 0x000fe200078e00ff */
[----:B------:R-:W-:Y:S01]  /*5c80*/  SHF.L.U64.HI R7, R105, 0x2, R132 ;  /* 0x0000000269077819 */ /* 0x000fe20000010284 */
[----:B------:R-:W-:Y:S01]  /*5c90*/  IMAD.IADD R4, R37, 0x1, R49 ;  /* 0x0000000125047824 */ /* 0x000fe200078e0231 */
[----:B------:R-:W-:Y:S01]  /*5ca0*/  SHF.L.U64.HI R33, R101, 0x2, R130 ;  /* 0x0000000265217819 */ /* 0x000fe20000010282 */
[----:B------:R-:W-:Y:S01]  /*5cb0*/  VIADD R22, R22, 0xffffffff ;  /* 0xffffffff16167836 */ /* 0x000fe20000000000 */
[----:B------:R-:W-:Y:S02]  /*5cc0*/  SHF.L.U64.HI R51, R97, 0x2, R128 ;  /* 0x0000000261337819 */ /* 0x000fe40000010280 */
[----:B------:R-:W-:Y:S02]  /*5cd0*/  SHF.L.U64.HI R55, R93, 0x2, R126 ;  /* 0x000000025d377819 */ /* 0x000fe4000001027e */
[----:B------:R-:W-:-:S02]  /*5ce0*/  SHF.L.U64.HI R59, R89, 0x2, R124 ;  /* 0x00000002593b7819 */ /* 0x000fc4000001027c */
[----:B------:R-:W-:Y:S02]  /*5cf0*/  SHF.L.U64.HI R63, R85, 0x2, R122 ;  /* 0x00000002553f7819 */ /* 0x000fe4000001027a */
[----:B------:R-:W-:Y:S02]  /*5d00*/  SHF.L.U64.HI R69, R81, 0x2, R120 ;  /* 0x0000000251457819 */ /* 0x000fe40000010278 */
[C---:B------:R-:W-:Y:S01]  /*5d10*/  SHF.L.U64.HI R77, R79.reuse, 0x2, R118 ;  /* 0x000000024f4d7819 */ /* 0x040fe20000010276 */
[----:B------:R-:W-:Y:S01]  /*5d20*/  IMAD.SHL.U32 R79, R79, 0x4, RZ ;  /* 0x000000044f4f7824 */ /* 0x000fe200078e00ff */
        /* <DEDUP_REMOVED lines=66> */
[----:B------:R-:W-:Y:S01]  /*6150*/  SHF.L.U64.HI R185, R47, 0x2, R48 ;  /* 0x000000022fb97819 */ /* 0x000fe20000010230 */
[----:B------:R-:W-:Y:S01]  /*6160*/  VIADD R20, R190, 0xfffffffd ;  /* 0xfffffffdbe147836 */ /* 0x000fe20000000000 */
[----:B------:R-:W-:-:S02]  /*6170*/  SHF.L.U64.HI R189, R45, 0x2, R46 ;  /* 0x000000022dbd7819 */ /* 0x000fc4000001022e */
[----:B------:R-:W-:Y:S02]  /*6180*/  SHF.L.U64.HI R193, R43, 0x2, R70 ;  /* 0x000000022bc17819 */ /* 0x000fe40000010246 */
[----:B------:R-:W-:Y:S02]  /*6190*/  SHF.L.U64.HI R197, R41, 0x2, R44 ;  /* 0x0000000229c57819 */ /* 0x000fe4000001022c */
[----:B------:R-:W-:Y:S02]  /*61a0*/  SHF.L.U64.HI R201, R39, 0x2, R42 ;  /* 0x0000000227c97819 */ /* 0x000fe4000001022a */
[----:B------:R-:W-:-:S07]  /*61b0*/  SHF.L.U64.HI R243, R74, 0x2, R243 ;  /* 0x000000024af37819 */ /* 0x000fce00000102f3 */
.L_x_10:
[----:B------:R-:W-:Y:S01]  /*61c0*/  UIADD3 UR5, UPT, UPT, UR5, 0x1, URZ ;  /* 0x0000000105057890 */ /* 0x000fe2000fffe0ff */
[----:B------:R-:W-:-:S04]  /*61d0*/  DEPBAR.LE SB0, 0x2 ;  /* 0x000080800000791a */ /* 0x000fc80000000000 */
[----:B------:R-:W-:Y:S01]  /*61e0*/  ULEA UR13, UR19, UR10, 0x3 ;  /* 0x0000000a130d7291 */ /* 0x000fe2000f8e18ff */
[----:B------:R-:W-:Y:S01]  /*61f0*/  IMAD.U32 R12, R12, -0x80000000, RZ ;  /* 0x800000000c0c7824 */ /* 0x000fe200078e00ff */
[----:B------:R-:W-:Y:S02]  /*6200*/  UISETP.GT.AND UP1, UPT, UR5, 0x2, UPT ;  /* 0x000000020500788c */ /* 0x000fe4000bf24270 */
[----:B------:R-:W-:Y:S02]  /*6210*/  UIADD3 UR13, UPT, UPT, UR13, 0x12000, URZ ;  /* 0x000120000d0d7890 */ /* 0x000fe4000fffe0ff */
[----:B------:R-:W-:Y:S01]  /*6220*/  USEL UR5, UR5, URZ, !UP1 ;  /* 0x000000ff05057287 */ /* 0x000fe2000c800000 */
[----:B------:R-:W-:Y:S06]  /*6230*/  BAR.SYNC.DEFER_BLOCKING 0x0 ;  /* 0x0000000000007b1d */ /* 0x000fec0000010000 */
[----:B------:R-:W-:Y:S05]  /*6240*/  @P0 BRA `(.L_x_8) ;  /* 0x0000000000a00947 */ /* 0x000fea0003800000 */
[----:B------:R-:W-:Y:S02]  /*6250*/  ULEA UR8, UR5, UR10, 0xd ;  /* 0x0000000a05087291 */ /* 0x000fe4000f8e68ff */
[----:B------:R-:W-:Y:S02]  /*6260*/  ULEA UR4, UR5, UR10, 0xe ;  /* 0x0000000a05047291 */ /* 0x000fe4000f8e70ff */
[----:B------:R-:W-:Y:S02]  /*6270*/  UIADD3 UR8, UPT, UPT, UR8, 0xc000, URZ ;  /* 0x0000c00008087890 */ /* 0x000fe4000fffe0ff */
[----:B------:R-:W-:Y:S02]  /*6280*/  USHF.R.U32.HI UR4, URZ, 0x4, UR4 ;  /* 0x00000004ff047899 */ /* 0x000fe40008011604 */
[----:B------:R-:W-:Y:S02]  /*6290*/  USHF.R.U32.HI UR8, URZ, 0x4, UR8 ;  /* 0x00000004ff087899 */ /* 0x000fe40008011608 */
[----:B------:R-:W-:-:S02]  /*62a0*/  USGXT.U32 UR16, UR4, 0xe ;  /* 0x0000000e0410789a */ /* 0x000fc40008000000 */
[----:B------:R-:W-:Y:S02]  /*62b0*/  USGXT.U32 UR14, UR8, 0xe ;  /* 0x0000000e080e789a */ /* 0x000fe40008000000 */
[----:B------:R-:W-:Y:S01]  /*62c0*/  UIADD3 UR26, UP2, UPT, UR16, 0x2, URZ ;  /* 0x00000002101a7890 */ /* 0x000fe2000ff5e0ff */
[----:B------:R-:W-:Y:S01]  /*62d0*/  UMOV UR8, URZ ;  /* 0x000000ff00087c82 */ /* 0x000fe20008000000 */
[----:B------:R-:W-:Y:S01]  /*62e0*/  UIADD3 UR24, UP1, UPT, UR14, 0x2, URZ ;  /* 0x000000020e187890 */ /* 0x000fe2000ff3e0ff */
[----:B------:R-:W-:Y:S01]  /*62f0*/  UMOV UR4, URZ ;  /* 0x000000ff00047c82 */ /* 0x000fe20008000000 */
[----:B------:R-:W-:Y:S02]  /*6300*/  UIADD3.X UR27, UPT, UPT, UR8, 0x40004040, URZ, UP2, !UPT ;  /* 0x40004040081b7890 */ /* 0x000fe400097fe4ff */
[----:B------:R-:W-:Y:S01]  /*6310*/  UIADD3 UR28, UP3, UPT, UR26, 0x2, URZ ;  /* 0x000000021a1c7890 */ /* 0x000fe2000ff7e0ff */
[----:B------:R-:W-:Y:S01]  /*6320*/  UMOV UR8, UR13 ;  /* 0x0000000d00087c82 */ /* 0x000fe20008000000 */
[----:B------:R-:W-:Y:S01]  /*6330*/  UMOV UR9, URZ ;  /* 0x000000ff00097c82 */ /* 0x000fe20008000000 */
[----:B------:R-:W-:-:S02]  /*6340*/  UIADD3.X UR25, UPT, UPT, UR4, 0x40004040, URZ, UP1, !UPT ;  /* 0x4000404004197890 */ /* 0x000fc40008ffe4ff */
[----:B------:R-:W-:Y:S01]  /*6350*/  UIADD3.X UR29, UPT, UPT, UR27, URZ, URZ, UP3, !UPT ;  /* 0x000000ff1b1d7290 */ /* 0x000fe20009ffe4ff */
[----:B------:R-:W-:Y:S01]  /*6360*/  UMOV UR4, UR8 ;  /* 0x0000000800047c82 */ /* 0x000fe20008000000 */
[----:B------:R-:W-:Y:S02]  /*6370*/  UIADD3 UR8, UP1, UPT, UR24, 0x2, URZ ;  /* 0x0000000218087890 */ /* 0x000fe4000ff3e0ff */
[----:B------:R-:W-:Y:S02]  /*6380*/  UIADD3 UR32, UP2, UPT, UR26, 0x4, URZ ;  /* 0x000000041a207890 */ /* 0x000fe4000ff5e0ff */
[----:B------:R-:W-:Y:S02]  /*6390*/  UIADD3 UR30, UP3, UPT, UR24, 0x4, URZ ;  /* 0x00000004181e7890 */ /* 0x000fe4000ff7e0ff */
[----:B------:R-:W-:Y:S02]  /*63a0*/  UIADD3.X UR9, UPT, UPT, UR25, URZ, URZ, UP1, !UPT ;  /* 0x000000ff19097290 */ /* 0x000fe40008ffe4ff */
[----:B------:R-:W-:-:S02]  /*63b0*/  UIADD3.X UR33, UPT, UPT, UR27, URZ, URZ, UP2, !UPT ;  /* 0x000000ff1b217290 */ /* 0x000fc400097fe4ff */
[----:B------:R-:W-:Y:S01]  /*63c0*/  UIADD3.X UR31, UPT, UPT, UR25, URZ, URZ, UP3, !UPT ;  /* 0x000000ff191f7290 */ /* 0x000fe20009ffe4ff */
[----:B------:R-:W-:Y:S01]  /*63d0*/  UMOV UR34, 0x0 ;  /* 0x0000000000227882 */ /* 0x000fe20000000000 */
[----:B------:R-:W-:Y:S01]  /*63e0*/  UMOV UR35, 0x4200910 ;  /* 0x0420091000237882 */ /* 0x000fe20000000000 */
[----:B------:R-:W-:Y:S01]  /*63f0*/  UMOV UR17, 0x40004040 ;  /* 0x4000404000117882 */ /* 0x000fe20000000000 */
[----:B------:R-:W-:Y:S01]  /*6400*/  UMOV UR15, 0x40004040 ;  /* 0x40004040000f7882 */ /* 0x000fe20000000000 */
[----:B------:R-:W-:Y:S01]  /*6410*/  UMOV UR36, 0x0 ;  /* 0x0000000000247882 */ /* 0x000fe20000000000 */
[----:B------:R-:W-:Y:S01]  /*6420*/  UMOV UR37, 0x4200910 ;  /* 0x0420091000257882 */ /* 0x000fe20000000000 */
[----:B------:R-:W-:Y:S01]  /*6430*/  UMOV UR38, 0x0 ;  /* 0x0000000000267882 */ /* 0x000fe20000000000 */
[----:B------:R-:W-:Y:S01]  /*6440*/  UMOV UR39, 0x4200910 ;  /* 0x0420091000277882 */ /* 0x000fe20000000000 */
[----:B------:R1:W-:Y:S01]  /*6450*/  UTCHMMA gdesc[UR14], gdesc[UR16], tmem[UR21], tmem[UR34], idesc[UR35], UPT ;  /* 0x00ff22100e0075ea */ /* 0x0003e2000b800015 */
[----:B------:R-:W-:Y:S01]  /*6460*/  UMOV UR40, 0x0 ;  /* 0x0000000000287882 */ /* 0x000fe20000000000 */
[----:B------:R-:W-:Y:S01]  /*6470*/  UMOV UR41, 0x4200910 ;  /* 0x0420091000297882 */ /* 0x000fe20000000000 */
[----:B------:R1:W-:Y:S01]  /*6480*/  UTCHMMA gdesc[UR24], gdesc[UR26], tmem[UR21], tmem[UR36], idesc[UR37], UPT ;  /* 0x00ff241a180075ea */ /* 0x0003e2000b800015 */
[----:B------:R1:W-:Y:S01]  /*6490*/  UTCHMMA gdesc[UR8], gdesc[UR28], tmem[UR21], tmem[UR38], idesc[UR39], UPT ;  /* 0x00ff261c080075ea */ /* 0x0003e2000b800015 */
[----:B------:R1:W-:Y:S01]  /*64a0*/  UTCHMMA gdesc[UR30], gdesc[UR32], tmem[UR21], tmem[UR40], idesc[UR41], UPT ;  /* 0x00ff28201e0075ea */ /* 0x0003e2000b800015 */
[----:B------:R1:W-:Y:S01]  /*64b0*/  UTCBAR [UR4], URZ ;  /* 0x000000ff040073e9 */ /* 0x0003e200080000ff */
[----:B------:R-:W-:Y:S01]  /*64c0*/  NOP ;  /* 0x0000000000007918 */ /* 0x000fe20000000000 */
.L_x_8:
[----:B------:R-:W2:Y:S01]  /*64d0*/  SYNCS.PHASECHK.TRANS64.TRYWAIT P4, [UR18], R12 ;  /* 0x0000000cff0075a7 */ /* 0x000ea20008081112 */
[----:B------:R-:W-:Y:S01]  /*64e0*/  ISETP.LE.AND P2, PT, R20, UR7, PT ;  /* 0x0000000714007c0c */ /* 0x000fe2000bf43270 */
[----:B-1----:R-:W-:Y:S01]  /*64f0*/  UMOV UR4, UR6 ;  /* 0x0000000600047c82 */ /* 0x002fe20008000000 */
[----:B--2---:R-:W-:Y:S11]  /*6500*/  @!P4 BRA `(.L_x_9) ;  /* 0x0000003000c8c947 */ /* 0x004ff60003800000 */
.L_x_16:
[----:B------:R-:W-:Y:S01]  /*6510*/  BAR.SYNC.DEFER_BLOCKING 0x0 ;  /* 0x0000000000007b1d */ /* 0x000fe20000010000 */
[-C--:B------:R-:W-:Y:S01]  /*6520*/  ISETP.GE.AND P4, PT, R205, R192.reuse, PT ;  /* 0x000000c0cd00720c */ /* 0x080fe20003f86270 */
[----:B------:R-:W-:Y:S01]  /*6530*/  UIADD3 UR20, UPT, UPT, UR20, 0x1, URZ ;  /* 0x0000000114147890 */ /* 0x000fe2000fffe0ff */
[-C--:B------:R-:W-:Y:S01]  /*6540*/  ISETP.GE.AND P6, PT, R186, R192.reuse, PT ;  /* 0x000000c0ba00720c */ /* 0x080fe20003fc6270 */
[----:B------:R-:W-:Y:S01]  /*6550*/  UIADD3 UR7, UPT, UPT, UR7, 0x1, URZ ;  /* 0x0000000107077890 */ /* 0x000fe2000fffe0ff */
[----:B------:R-:W-:Y:S01]  /*6560*/  SEL R12, RZ, 0x4, P4 ;  /* 0x00000004ff0c7807 */ /* 0x000fe20002000000 */
[----:B------:R-:W-:Y:S01]  /*6570*/  UISETP.GT.AND UP1, UPT, UR20, 0x2, UPT ;  /* 0x000000021400788c */ /* 0x000fe2000bf24270 */
[----:B------:R-:W-:Y:S01]  /*6580*/  ISETP.GE.AND P4, PT, R188, R192, PT ;  /* 0x000000c0bc00720c */ /* 0x000fe20003f86270 */
[----:B------:R-:W-:Y:S01]  /*6590*/  UIADD3 UR19, UPT, UPT, UR19, 0x1, URZ ;  /* 0x0000000113137890 */ /* 0x000fe2000fffe0ff */
[----:B------:R-:W-:Y:S01]  /*65a0*/  SEL R12, R12, RZ, !P2 ;  /* 0x000000ff0c0c7207 */ /* 0x000fe20005000000 */
[----:B------:R-:W-:Y:S01]  /*65b0*/  USEL UR20, UR20, URZ, !UP1 ;  /* 0x000000ff14147287 */ /* 0x000fe2000c800000 */
[----:B------:R-:W-:Y:S01]  /*65c0*/  SEL R13, RZ, 0x4, P4 ;  /* 0x00000004ff0d7807 */ /* 0x000fe20002000000 */
[----:B------:R-:W-:Y:S01]  /*65d0*/  UISETP.GT.AND UP1, UPT, UR19, 0x1, UPT ;  /* 0x000000011300788c */ /* 0x000fe2000bf24270 */
[----:B------:R-:W-:Y:S01]  /*65e0*/  ISETP.NE.U32.AND P5, PT, R12, RZ, PT ;  /* 0x000000ff0c00720c */ /* 0x000fe20003fa5070 */
[----:B------:R-:W-:Y:S01]  /*65f0*/  ULEA UR6, UR20, UR10, 0xd ;  /* 0x0000000a14067291 */ /* 0x000fe2000f8e68ff */
[----:B------:R-:W-:Y:S01]  /*6600*/  IADD3 R12, P4, PT, R18, R229, RZ ;  /* 0x000000e5120c7210 */ /* 0x000fe20007f9e0ff */
[----:B------:R-:W-:Y:S01]  /*6610*/  USEL UR19, UR19, URZ, !UP1 ;  /* 0x000000ff13137287 */ /* 0x000fe2000c800000 */
[----:B------:R-:W-:Y:S01]  /*6620*/  SEL R28, R13, RZ, !P2 ;  /* 0x000000ff0d1c7207 */ /* 0x000fe20005000000 */
[----:B------:R-:W-:-:S02]  /*6630*/  UMOV UR18, UR13 ;  /* 0x0000000d00127c82 */ /* 0x000fc40008000000 */
[----:B------:R-:W-:Y:S01]  /*6640*/  IMAD.X R13, R8, 0x1, R227, P4 ;  /* 0x00000001080d7824 */ /* 0x000fe200020e06e3 */
[----:B------:R-:W-:Y:S01]  /*6650*/  ISETP.NE.U32.AND P4, PT, R28, RZ, PT ;  /* 0x000000ff1c00720c */ /* 0x000fe20003f85070 */
[----:B------:R-:W-:Y:S01]  /*6660*/  VIADD R41, R194, UR6 ;  /* 0x00000006c2297c36 */ /* 0x000fe20008000000 */
[----:B------:R-:W-:Y:S01]  /*6670*/  SEL R28, RZ, 0x4, P6 ;  /* 0x00000004ff1c7807 */ /* 0x000fe20003000000 */
[----:B------:R-:W-:Y:S01]  /*6680*/  VIADD R43, R31, UR6 ;  /* 0x000000061f2b7c36 */ /* 0x000fe20008000000 */
[----:B------:R-:W-:Y:S01]  /*6690*/  ISETP.GE.AND P6, PT, R184, R192, PT ;  /* 0x000000c0b800720c */ /* 0x000fe20003fc6270 */
[----:B------:R-:W-:Y:S01]  /*66a0*/  VIADD R45, R21, UR6 ;  /* 0x00000006152d7c36 */ /* 0x000fe20008000000 */
[----:B------:R-:W-:Y:S01]  /*66b0*/  @!PT LDS RZ, [RZ] ;  /* 0x00000000fffff984 */ /* 0x000fe20000000800 */
[----:B------:R-:W-:Y:S01]  /*66c0*/  @!PT LDS RZ, [RZ] ;  /* 0x00000000fffff984 */ /* 0x000fe20000000800 */
[----:B------:R-:W-:Y:S01]  /*66d0*/  @!PT LDS RZ, [RZ] ;  /* 0x00000000fffff984 */ /* 0x000fe20000000800 */
[----:B------:R1:W-:Y:S01]  /*66e0*/  LDGSTS.E [R41+0xc000], desc[UR22][R12.64], P5 ;  /* 0x0c0000000c297fae */ /* 0x0003e2000a9a1016 */
[----:B------:R-:W-:Y:S01]  /*66f0*/  IADD3 R36, P5, PT, R18, R225, RZ ;  /* 0x000000e112247210 */ /* 0x000fe20007fbe0ff */
[----:B------:R-:W-:Y:S01]  /*6700*/  VIADD R47, R19, UR6 ;  /* 0x00000006132f7c36 */ /* 0x000fe20008000000 */
[----:B------:R-:W-:Y:S01]  /*6710*/  SEL R28, R28, RZ, !P2 ;  /* 0x000000ff1c1c7207 */ /* 0x000fe20005000000 */
[----:B------:R-:W-:-:S02]  /*6720*/  VIADD R49, R14, UR6 ;  /* 0x000000060e317c36 */ /* 0x000fc40008000000 */
[----:B------:R-:W-:Y:S01]  /*6730*/  IMAD.X R37, R8, 0x1, R223, P5 ;  /* 0x0000000108257824 */ /* 0x000fe200028e06df */
[----:B------:R-:W-:Y:S02]  /*6740*/  ISETP.NE.U32.AND P5, PT, R28, RZ, PT ;  /* 0x000000ff1c00720c */ /* 0x000fe40003fa5070 */
[----:B------:R-:W-:Y:S02]  /*6750*/  SEL R28, RZ, 0x4, P6 ;  /* 0x00000004ff1c7807 */ /* 0x000fe40003000000 */
[----:B------:R2:W-:Y:S01]  /*6760*/  LDGSTS.E [R41+0xc008], desc[UR22][R36.64], P4 ;  /* 0x0c00800024297fae */ /* 0x0005e2000a1a1016 */
[----:B------:R-:W-:Y:S02]  /*6770*/  IADD3 R38, P4, PT, R18, R221, RZ ;  /* 0x000000dd12267210 */ /* 0x000fe40007f9e0ff */
[----:B------:R-:W-:Y:S02]  /*6780*/  SEL R28, R28, RZ, !P2 ;  /* 0x000000ff1c1c7207 */ /* 0x000fe40005000000 */
[----:B------:R-:W-:Y:S01]  /*6790*/  ISETP.GE.AND P6, PT, R67, R192, PT ;  /* 0x000000c04300720c */ /* 0x000fe20003fc6270 */
[----:B------:R-:W-:Y:S01]  /*67a0*/  IMAD.X R39, R8, 0x1, R219, P4 ;  /* 0x0000000108277824 */ /* 0x000fe200020e06db */
[----:B------:R-:W-:-:S02]  /*67b0*/  ISETP.NE.U32.AND P4, PT, R28, RZ, PT ;  /* 0x000000ff1c00720c */ /* 0x000fc40003f85070 */
[----:B-1----:R-:W-:Y:S02]  /*67c0*/  SEL R13, RZ, 0x4, P6 ;  /* 0x00000004ff0d7807 */ /* 0x002fe40003000000 */
[----:B------:R1:W-:Y:S01]  /*67d0*/  LDGSTS.E [R43+0xc000], desc[UR22][R38.64], P5 ;  /* 0x0c000000262b7fae */ /* 0x0003e2000a9a1016 */
[----:B------:R-:W-:Y:S01]  /*67e0*/  IADD3 R12, P5, PT, R18, R217, RZ ;  /* 0x000000d9120c7210 */ /* 0x000fe20007fbe0ff */
[----:B--2---:R-:W-:Y:S01]  /*67f0*/  VIADD R41, R26, UR6 ;  /* 0x000000061a297c36 */ /* 0x004fe20008000000 */
[----:B------:R-:W-:Y:S02]  /*6800*/  SEL R28, R13, RZ, !P2 ;  /* 0x000000ff0d1c7207 */ /* 0x000fe40005000000 */
[----:B------:R-:W-:Y:S01]  /*6810*/  ISETP.GE.AND P6, PT, R34, R192, PT ;  /* 0x000000c02200720c */ /* 0x000fe20003fc6270 */
[----:B------:R-:W-:Y:S01]  /*6820*/  IMAD.X R13, R8, 0x1, R215, P5 ;  /* 0x00000001080d7824 */ /* 0x000fe200028e06d7 */
[----:B------:R-:W-:Y:S02]  /*6830*/  ISETP.NE.U32.AND P5, PT, R28, RZ, PT ;  /* 0x000000ff1c00720c */ /* 0x000fe40003fa5070 */
[----:B------:R-:W-:-:S02]  /*6840*/  SEL R28, RZ, 0x4, P6 ;  /* 0x00000004ff1c7807 */ /* 0x000fc40003000000 */
[----:B------:R2:W-:Y:S01]  /*6850*/  LDGSTS.E [R43+0xc008], desc[UR22][R12.64], P4 ;  /* 0x0c0080000c2b7fae */ /* 0x0005e2000a1a1016 */
[----:B------:R-:W-:Y:S02]  /*6860*/  IADD3 R36, P4, PT, R18, R213, RZ ;  /* 0x000000d512247210 */ /* 0x000fe40007f9e0ff */
[----:B------:R-:W-:Y:S02]  /*6870*/  SEL R28, R28, RZ, !P2 ;  /* 0x000000ff1c1c7207 */ /* 0x000fe40005000000 */
[----:B------:R-:W-:Y:S01]  /*6880*/  ISETP.GE.AND P6, PT, R32, R192, PT ;  /* 0x000000c02000720c */ /* 0x000fe20003fc6270 */
[----:B------:R-:W-:Y:S01]  /*6890*/  IMAD.X R37, R8, 0x1, R211, P4 ;  /* 0x0000000108257824 */ /* 0x000fe200020e06d3 */
[----:B------:R-:W-:Y:S02]  /*68a0*/  ISETP.NE.U32.AND P4, PT, R28, RZ, PT ;  /* 0x000000ff1c00720c */ /* 0x000fe40003f85070 */
[----:B------:R-:W-:Y:S02]  /*68b0*/  SEL R28, RZ, 0x4, P6 ;  /* 0x00000004ff1c7807 */ /* 0x000fe40003000000 */
[----:B------:R3:W-:Y:S01]  /*68c0*/  LDGSTS.E [R41+0xc000], desc[UR22][R36.64], P5 ;  /* 0x0c00000024297fae */ /* 0x0007e2000a9a1016 */
[----:B-1----:R-:W-:-:S02]  /*68d0*/  IADD3 R38, P5, PT, R18, R203, RZ ;  /* 0x000000cb12267210 */ /* 0x002fc40007fbe0ff */
[----:B------:R-:W-:Y:S02]  /*68e0*/  SEL R28, R28, RZ, !P2 ;  /* 0x000000ff1c1c7207 */ /* 0x000fe40005000000 */
[----:B------:R-:W-:Y:S01]  /*68f0*/  ISETP.GE.AND P6, PT, R75, R192, PT ;  /* 0x000000c04b00720c */ /* 0x000fe20003fc6270 */
[----:B------:R-:W-:Y:S01]  /*6900*/  IMAD.X R39, R8, 0x1, R201, P5 ;  /* 0x0000000108277824 */ /* 0x000fe200028e06c9 */
[----:B------:R-:W-:Y:S02]  /*6910*/  ISETP.NE.U32.AND P5, PT, R28, RZ, PT ;  /* 0x000000ff1c00720c */ /* 0x000fe40003fa5070 */
[----:B--2---:R-:W-:Y:S02]  /*6920*/  SEL R13, RZ, 0x4, P6 ;  /* 0x00000004ff0d7807 */ /* 0x004fe40003000000 */
[----:B------:R1:W-:Y:S01]  /*6930*/  LDGSTS.E [R41+0xc008], desc[UR22][R38.64], P4 ;  /* 0x0c00800026297fae */ /* 0x0003e2000a1a1016 */
[----:B------:R-:W-:Y:S02]  /*6940*/  IADD3 R12, P4, PT, R18, R199, RZ ;  /* 0x000000c7120c7210 */ /* 0x000fe40007f9e0ff */
[----:B------:R-:W-:-:S02]  /*6950*/  SEL R28, R13, RZ, !P2 ;  /* 0x000000ff0d1c7207 */ /* 0x000fc40005000000 */
[-C--:B------:R-:W-:Y:S01]  /*6960*/  ISETP.GE.AND P6, PT, R30, R192.reuse, PT ;  /* 0x000000c01e00720c */ /* 0x080fe20003fc6270 */
[----:B------:R-:W-:Y:S01]  /*6970*/  IMAD.X R13, R8, 0x1, R197, P4 ;  /* 0x00000001080d7824 */ /* 0x000fe200020e06c5 */
[----:B------:R-:W-:Y:S02]  /*6980*/  ISETP.NE.U32.AND P4, PT, R28, RZ, PT ;  /* 0x000000ff1c00720c */ /* 0x000fe40003f85070 */
[----:B------:R-:W-:Y:S02]  /*6990*/  SEL R28, RZ, 0x4, P6 ;  /* 0x00000004ff1c7807 */ /* 0x000fe40003000000 */
[----:B------:R2:W-:Y:S01]  /*69a0*/  LDGSTS.E [R45+0xc000], desc[UR22][R12.64], P5 ;  /* 0x0c0000000c2d7fae */ /* 0x0005e2000a9a1016 */
[----:B---3--:R-:W-:Y:S02]  /*69b0*/  IADD3 R36, P5, PT, R18, R195, RZ ;  /* 0x000000c312247210 */ /* 0x008fe40007fbe0ff */
[----:B------:R-:W-:Y:S02]  /*69c0*/  SEL R28, R28, RZ, !P2 ;  /* 0x000000ff1c1c7207 */ /* 0x000fe40005000000 */
[----:B------:R-:W-:Y:S01]  /*69d0*/  ISETP.GE.AND P6, PT, R29, R192, PT ;  /* 0x000000c01d00720c */ /* 0x000fe20003fc6270 */
[----:B------:R-:W-:Y:S01]  /*69e0*/  IMAD.X R37, R8, 0x1, R193, P5 ;  /* 0x0000000108257824 */ /* 0x000fe200028e06c1 */
[----:B------:R-:W-:-:S02]  /*69f0*/  ISETP.NE.U32.AND P5, PT, R28, RZ, PT ;  /* 0x000000ff1c00720c */ /* 0x000fc40003fa5070 */
[----:B------:R-:W-:Y:S02]  /*6a00*/  SEL R28, RZ, 0x4, P6 ;  /* 0x00000004ff1c7807 */ /* 0x000fe40003000000 */
[----:B------:R3:W-:Y:S01]  /*6a10*/  LDGSTS.E [R45+0xc008], desc[UR22][R36.64], P4 ;  /* 0x0c008000242d7fae */ /* 0x0007e2000a1a1016 */
[----:B-1----:R-:W-:Y:S02]  /*6a20*/  IADD3 R38, P4, PT, R18, R191, RZ ;  /* 0x000000bf12267210 */ /* 0x002fe40007f9e0ff */
[----:B------:R-:W-:Y:S02]  /*6a30*/  SEL R28, R28, RZ, !P2 ;  /* 0x000000ff1c1c7207 */ /* 0x000fe40005000000 */
[----:B------:R-:W-:Y:S01]  /*6a40*/  ISETP.GE.AND P6, PT, R24, R192, PT ;  /* 0x000000c01800720c */ /* 0x000fe20003fc6270 */
[----:B------:R-:W-:Y:S01]  /*6a50*/  IMAD.X R39, R8, 0x1, R189, P4 ;  /* 0x0000000108277824 */ /* 0x000fe200020e06bd */
[----:B------:R-:W-:Y:S02]  /*6a60*/  ISETP.NE.U32.AND P4, PT, R28, RZ, PT ;  /* 0x000000ff1c00720c */ /* 0x000fe40003f85070 */
[----:B--2---:R-:W-:-:S02]  /*6a70*/  SEL R12, RZ, 0x4, P6 ;  /* 0x00000004ff0c7807 */ /* 0x004fc40003000000 */
[----:B------:R1:W-:Y:S01]  /*6a80*/  LDGSTS.E [R47+0xc000], desc[UR22][R38.64], P5 ;  /* 0x0c000000262f7fae */ /* 0x0003e2000a9a1016 */
[----:B------:R-:W-:Y:S01]  /*6a90*/  IADD3 R42, P5, PT, R18, R187, RZ ;  /* 0x000000bb122a7210 */ /* 0x000fe20007fbe0ff */
[----:B---3--:R-:W-:Y:S01]  /*6aa0*/  VIADD R45, R16, UR6 ;  /* 0x00000006102d7c36 */ /* 0x008fe20008000000 */
[----:B------:R-:W-:Y:S02]  /*6ab0*/  SEL R12, R12, RZ, !P2 ;  /* 0x000000ff0c0c7207 */ /* 0x000fe40005000000 */
[----:B------:R-:W-:Y:S01]  /*6ac0*/  ISETP.GE.AND P6, PT, R27, R192, PT ;  /* 0x000000c01b00720c */ /* 0x000fe20003fc6270 */
[----:B------:R-:W-:Y:S01]  /*6ad0*/  IMAD.X R43, R8, 0x1, R185, P5 ;  /* 0x00000001082b7824 */ /* 0x000fe200028e06b9 */
[----:B------:R-:W-:Y:S02]  /*6ae0*/  ISETP.NE.U32.AND P5, PT, R12, RZ, PT ;  /* 0x000000ff0c00720c */ /* 0x000fe40003fa5070 */
[----:B------:R-:W-:Y:S02]  /*6af0*/  SEL R12, RZ, 0x4, P6 ;  /* 0x00000004ff0c7807 */ /* 0x000fe40003000000 */
[----:B------:R-:W-:Y:S01]  /*6b00*/  LDGSTS.E [R47+0xc008], desc[UR22][R42.64], P4 ;  /* 0x0c0080002a2f7fae */ /* 0x000fe2000a1a1016 */
[----:B------:R-:W-:-:S02]  /*6b10*/  IADD3 R40, P6, PT, R18, R183, RZ ;  /* 0x000000b712287210 */ /* 0x000fc40007fde0ff */
[----:B------:R-:W-:Y:S02]  /*6b20*/  ISETP.GE.AND P4, PT, R25, R192, PT ;  /* 0x000000c01900720c */ /* 0x000fe40003f86270 */
[----:B------:R-:W-:Y:S01]  /*6b30*/  SEL R12, R12, RZ, !P2 ;  /* 0x000000ff0c0c7207 */ /* 0x000fe20005000000 */
[----:B------:R-:W-:Y:S01]  /*6b40*/  IMAD.X R41, R8, 0x1, R181, P6 ;  /* 0x0000000108297824 */ /* 0x000fe200030e06b5 */
[----:B------:R-:W-:Y:S02]  /*6b50*/  SEL R13, RZ, 0x4, P4 ;  /* 0x00000004ff0d7807 */ /* 0x000fe40002000000 */
[----:B------:R-:W-:Y:S02]  /*6b60*/  ISETP.NE.U32.AND P6, PT, R12, RZ, PT ;  /* 0x000000ff0c00720c */ /* 0x000fe40003fc5070 */
[----:B------:R-:W-:Y:S01]  /*6b70*/  IADD3 R12, P4, PT, R18, R245, RZ ;  /* 0x000000f5120c7210 */ /* 0x000fe20007f9e0ff */
[----:B------:R2:W-:Y:S01]  /*6b80*/  LDGSTS.E [R45+0xc000], desc[UR22][R40.64], P5 ;  /* 0x0c000000282d7fae */ /* 0x0005e2000a9a1016 */
[----:B------:R-:W-:-:S02]  /*6b90*/  SEL R28, R13, RZ, !P2 ;  /* 0x000000ff0d1c7207 */ /* 0x000fc40005000000 */
[----:B------:R-:W-:Y:S01]  /*6ba0*/  IADD3 R36, P5, PT, R18, R241, RZ ;  /* 0x000000f112247210 */ /* 0x000fe20007fbe0ff */
[----:B------:R-:W-:Y:S01]  /*6bb0*/  IMAD.X R13, R8, 0x1, R243, P4 ;  /* 0x00000001080d7824 */ /* 0x000fe200020e06f3 */
[----:B------:R-:W-:-:S03]  /*6bc0*/  ISETP.NE.U32.AND P4, PT, R28, RZ, PT ;  /* 0x000000ff1c00720c */ /* 0x000fc60003f85070 */
[----:B------:R-:W-:Y:S01]  /*6bd0*/  IMAD.X R37, R8, 0x1, R239, P5 ;  /* 0x0000000108257824 */ /* 0x000fe200028e06ef */
[----:B-1----:R-:W-:Y:S01]  /*6be0*/  IADD3 R38, P5, PT, R18, R237, RZ ;  /* 0x000000ed12267210 */ /* 0x002fe20007fbe0ff */
[----:B------:R1:W-:Y:S01]  /*6bf0*/  LDGSTS.E [R45+0xc008], desc[UR22][R12.64], P6 ;  /* 0x0c0080000c2d7fae */ /* 0x0003e2000b1a1016 */
[----:B------:R-:W-:-:S03]  /*6c00*/  ISETP.GE.AND P6, PT, R23, R192, PT ;  /* 0x000000c01700720c */ /* 0x000fc60003fc6270 */
[----:B------:R-:W-:Y:S01]  /*6c10*/  IMAD.X R39, R8, 0x1, R235, P5 ;  /* 0x0000000108277824 */ /* 0x000fe200028e06eb */
[----:B------:R-:W-:Y:S02]  /*6c20*/  SEL R28, RZ, 0x4, P6 ;  /* 0x00000004ff1c7807 */ /* 0x000fe40003000000 */
[----:B--2---:R-:W-:Y:S01]  /*6c30*/  IADD3 R40, P5, PT, R18, R233, RZ ;  /* 0x000000e912287210 */ /* 0x004fe20007fbe0ff */
[----:B------:R2:W-:Y:S01]  /*6c40*/  LDGSTS.E [R49+0xc000], desc[UR22][R36.64], P4 ;  /* 0x0c00000024317fae */ /* 0x0005e2000a1a1016 */
[-C--:B------:R-:W-:Y:S02]  /*6c50*/  ISETP.GE.AND P4, PT, R17, R192.reuse, PT ;  /* 0x000000c01100720c */ /* 0x080fe40003f86270 */
[----:B------:R-:W-:Y:S01]  /*6c60*/  SEL R28, R28, RZ, !P2 ;  /* 0x000000ff1c1c7207 */ /* 0x000fe20005000000 */
[----:B------:R-:W-:Y:S01]  /*6c70*/  IMAD.X R41, R8, 0x1, R231, P5 ;  /* 0x0000000108297824 */ /* 0x000fe200028e06e7 */
[----:B-1----:R-:W-:Y:S01]  /*6c80*/  SEL R12, RZ, 0x4, P4 ;  /* 0x00000004ff0c7807 */ /* 0x002fe20002000000 */
[----:B------:R-:W-:Y:S01]  /*6c90*/  VIADD R45, R11, UR6 ;  /* 0x000000060b2d7c36 */ /* 0x000fe20008000000 */
[----:B------:R-:W-:Y:S01]  /*6ca0*/  ISETP.GE.AND P4, PT, R73, R192, PT ;  /* 0x000000c04900720c */ /* 0x000fe20003f86270 */
[----:B------:R-:W-:Y:S01]  /*6cb0*/  ULEA UR6, UR20, UR10, 0xe ;  /* 0x0000000a14067291 */ /* 0x000fe2000f8e70ff */
[----:B------:R-:W-:-:S02]  /*6cc0*/  ISETP.NE.U32.AND P6, PT, R28, RZ, PT ;  /* 0x000000ff1c00720c */ /* 0x000fc40003fc5070 */
[----:B------:R-:W-:Y:S02]  /*6cd0*/  SEL R12, R12, RZ, !P2 ;  /* 0x000000ff0c0c7207 */ /* 0x000fe40005000000 */
[----:B------:R-:W-:Y:S01]  /*6ce0*/  SEL R13, RZ, 0x4, P4 ;  /* 0x00000004ff0d7807 */ /* 0x000fe20002000000 */
[----:B------:R-:W-:Y:S01]  /*6cf0*/  VIADD R247, R196, UR6 ;  /* 0x00000006c4f77c36 */ /* 0x000fe20008000000 */
[----:B------:R-:W-:Y:S01]  /*6d00*/  ISETP.GE.AND P4, PT, R72, R192, PT ;  /* 0x000000c04800720c */ /* 0x000fe20003f86270 */
[----:B------:R-:W-:Y:S01]  /*6d10*/  VIADD R249, R6, UR6 ;  /* 0x0000000606f97c36 */ /* 0x000fe20008000000 */
[----:B------:R-:W-:Y:S01]  /*6d20*/  ISETP.NE.U32.AND P5, PT, R12, RZ, PT ;  /* 0x000000ff0c00720c */ /* 0x000fe20003fa5070 */
[----:B------:R-:W-:Y:S01]  /*6d30*/  USEL UR6, URZ, 0x1, !UP1 ;  /* 0x00000001ff067887 */ /* 0x000fe2000c800000 */
[----:B------:R-:W-:Y:S01]  /*6d40*/  SEL R13, R13, RZ, !P2 ;  /* 0x000000ff0d0d7207 */ /* 0x000fe20005000000 */
[----:B------:R-:W-:Y:S01]  /*6d50*/  VIADD R192, R192, 0xffffffe0 ;  /* 0xffffffe0c0c07836 */ /* 0x000fe20000000000 */
[----:B------:R-:W-:Y:S01]  /*6d60*/  SEL R12, RZ, 0x4, P4 ;  /* 0x00000004ff0c7807 */ /* 0x000fe20002000000 */
[----:B------:R1:W-:Y:S01]  /*6d70*/  LDGSTS.E [R49+0xc008], desc[UR22][R38.64], P6 ;  /* 0x0c00800026317fae */ /* 0x0003e2000b1a1016 */
[----:B------:R-:W-:Y:S01]  /*6d80*/  ISETP.NE.U32.AND P4, PT, R13, RZ, PT ;  /* 0x000000ff0d00720c */ /* 0x000fe20003f85070 */
[----:B------:R-:W-:Y:S01]  /*6d90*/  ULOP3.LUT UR6, UR4, UR6, URZ, 0x3c, !UPT ;  /* 0x0000000604067292 */ /* 0x000fe2000f8e3cff */
[----:B------:R-:W-:-:S02]  /*6da0*/  IADD3 R42, P6, PT, R18, R179, RZ ;  /* 0x000000b3122a7210 */ /* 0x000fc40007fde0ff */
[----:B------:R-:W-:-:S03]  /*6db0*/  SEL R12, R12, RZ, !P2 ;  /* 0x000000ff0c0c7207 */ /* 0x000fc60005000000 */
[----:B------:R3:W-:Y:S01]  /*6dc0*/  LDGSTS.E [R45+0xc000], desc[UR22][R40.64], P5 ;  /* 0x0c000000282d7fae */ /* 0x0007e2000a9a1016 */
[----:B------:R-:W-:Y:S01]  /*6dd0*/  IMAD.X R43, R8, 0x1, R177, P6 ;  /* 0x00000001082b7824 */ /* 0x000fe200030e06b1 */
[----:B------:R-:W-:Y:S02]  /*6de0*/  IADD3 R46, P5, PT, R10, R175, RZ ;  /* 0x000000af0a2e7210 */ /* 0x000fe40007fbe0ff */
[----:B------:R-:W-:Y:S02]  /*6df0*/  ISETP.NE.U32.AND P2, PT, R12, RZ, PT ;  /* 0x000000ff0c00720c */ /* 0x000fe40003f45070 */
[----:B------:R4:W-:Y:S01]  /*6e00*/  LDGSTS.E [R45+0xc008], desc[UR22][R42.64], P4 ;  /* 0x0c0080002a2d7fae */ /* 0x0009e2000a1a1016 */
[----:B------:R-:W-:Y:S01]  /*6e10*/  IMAD.X R47, R4, 0x1, R173, P5 ;  /* 0x00000001042f7824 */ /* 0x000fe200028e06ad */
[C---:B--2---:R-:W-:Y:S02]  /*6e20*/  IADD3 R36, P4, PT, R10.reuse, R159, RZ ;  /* 0x0000009f0a247210 */ /* 0x044fe40007f9e0ff */
[C---:B-1----:R-:W-:Y:S01]  /*6e30*/  IADD3 R38, P5, PT, R10.reuse, R151, RZ ;  /* 0x000000970a267210 */ /* 0x042fe20007fbe0ff */
[----:B------:R-:W0:Y:S01]  /*6e40*/  LDGDEPBAR ;  /* 0x00000000000079af */ /* 0x000e220000000000 */
[----:B------:R-:W-:Y:S01]  /*6e50*/  IADD3 R12, P6, PT, R10, R167, RZ ;  /* 0x000000a70a0c7210 */ /* 0x000fe20007fde0ff */
[----:B------:R-:W-:Y:S01]  /*6e60*/  IMAD.X R37, R4, 0x1, R157, P4 ;  /* 0x0000000104257824 */ /* 0x000fe200020e069d */
[----:B---3--:R-:W-:Y:S01]  /*6e70*/  IADD3 R40, P4, PT, R10, R143, RZ ;  /* 0x0000008f0a287210 */ /* 0x008fe20007f9e0ff */
[----:B------:R-:W-:-:S02]  /*6e80*/  IMAD.X R39, R4, 0x1, R149, P5 ;  /* 0x0000000104277824 */ /* 0x000fc400028e0695 */
[----:B------:R-:W-:Y:S01]  /*6e90*/  IMAD.X R13, R4, 0x1, R165, P6 ;  /* 0x00000001040d7824 */ /* 0x000fe200030e06a5 */
[----:B----4-:R-:W-:Y:S01]  /*6ea0*/  IADD3 R42, P5, PT, R10, R135, RZ ;  /* 0x000000870a2a7210 */ /* 0x010fe20007fbe0ff */
[----:B------:R-:W-:Y:S01]  /*6eb0*/  IMAD.X R41, R4, 0x1, R141, P4 ;  /* 0x0000000104297824 */ /* 0x000fe200020e068d */
[----:B------:R1:W-:Y:S01]  /*6ec0*/  LDGSTS.E [R247], desc[UR22][R46.64], P2 ;  /* 0x000000002ef77fae */ /* 0x0003e200091a1016 */
[----:B------:R-:W-:Y:S02]  /*6ed0*/  IADD3 R44, P4, PT, R10, R127, RZ ;  /* 0x0000007f0a2c7210 */ /* 0x000fe40007f9e0ff */
[C---:B------:R-:W-:Y:S01]  /*6ee0*/  IMAD.X R43, R4.reuse, 0x1, R133, P5 ;  /* 0x00000001042b7824 */ /* 0x040fe200028e0685 */
[----:B------:R2:W-:Y:S02]  /*6ef0*/  LDGSTS.E [R247+0x400], desc[UR22][R12.64], P2 ;  /* 0x004000000cf77fae */ /* 0x0005e400091a1016 */
[----:B------:R-:W-:Y:S02]  /*6f00*/  IMAD.X R45, R4, 0x1, R125, P4 ;  /* 0x00000001042d7824 */ /* 0x000fe400020e067d */
[----:B------:R3:W-:Y:S01]  /*6f10*/  LDGSTS.E [R247+0x800], desc[UR22][R36.64], P2 ;  /* 0x0080000024f77fae */ /* 0x0007e200091a1016 */
[----:B-1----:R-:W-:-:S03]  /*6f20*/  IADD3 R46, P5, PT, R10, R119, RZ ;  /* 0x000000770a2e7210 */ /* 0x002fc60007fbe0ff */
[----:B------:R1:W-:Y:S01]  /*6f30*/  LDGSTS.E [R247+0xc00], desc[UR22][R38.64], P2 ;  /* 0x00c0000026f77fae */ /* 0x0003e200091a1016 */
[----:B--2---:R-:W-:Y:S01]  /*6f40*/  IADD3 R12, P4, PT, R10, R111, RZ ;  /* 0x0000006f0a0c7210 */ /* 0x004fe20007f9e0ff */
[----:B------:R-:W-:Y:S02]  /*6f50*/  IMAD.X R47, R4, 0x1, R117, P5 ;  /* 0x00000001042f7824 */ /* 0x000fe400028e0675 */
[----:B------:R2:W-:Y:S01]  /*6f60*/  LDGSTS.E [R247+0x1000], desc[UR22][R40.64], P2 ;  /* 0x0100000028f77fae */ /* 0x0005e200091a1016 */
[----:B---3--:R-:W-:Y:S01]  /*6f70*/  IADD3 R36, P5, PT, R10, R103, RZ ;  /* 0x000000670a247210 */ /* 0x008fe20007fbe0ff */
[----:B------:R-:W-:Y:S02]  /*6f80*/  IMAD.X R13, R4, 0x1, R109, P4 ;  /* 0x00000001040d7824 */ /* 0x000fe400020e066d */
[----:B------:R3:W-:Y:S01]  /*6f90*/  LDGSTS.E [R247+0x1400], desc[UR22][R42.64], P2 ;  /* 0x014000002af77fae */ /* 0x0007e200091a1016 */
[----:B-1----:R-:W-:Y:S01]  /*6fa0*/  IADD3 R38, P4, PT, R10, R95, RZ ;  /* 0x0000005f0a267210 */ /* 0x002fe20007f9e0ff */
[----:B------:R-:W-:-:S02]  /*6fb0*/  IMAD.X R37, R4, 0x1, R101, P5 ;  /* 0x0000000104257824 */ /* 0x000fc400028e0665 */
        /* <DEDUP_REMOVED lines=32> */
[----:B------:R-:W-:Y:S01]  /*71c0*/  IMAD.X R45, R4, 0x1, R137, P4 ;  /* 0x00000001042d7824 */ /* 0x000fe200020e0689 */
[----:B------:R-:W-:Y:S01]  /*71d0*/  IADD3 R48, P4, PT, R10, R123, RZ ;  /* 0x0000007b0a307210 */ /* 0x000fe20007f9e0ff */
[----:B------:R3:W-:Y:S02]  /*71e0*/  LDGSTS.E [R249+0x600], desc[UR22][R38.64], P2 ;  /* 0x0060000026f97fae */ /* 0x0007e400091a1016 */
[----:B------:R-:W-:Y:S01]  /*71f0*/  IMAD.X R47, R4, 0x1, R129, P5 ;  /* 0x00000001042f7824 */ /* 0x000fe200028e0681 */
[----:B-1----:R-:W-:Y:S01]  /*7200*/  IADD3 R12, P6, PT, R10, R71, RZ ;  /* 0x000000470a0c7210 */ /* 0x002fe20007fde0ff */
[----:B------:R-:W-:Y:S01]  /*7210*/  IMAD.X R49, R4, 0x1, R121, P4 ;  /* 0x0000000104317824 */ /* 0x000fe200020e0679 */
[----:B------:R1:W-:Y:S01]  /*7220*/  LDGSTS.E [R249+0xa00], desc[UR22][R40.64], P2 ;  /* 0x00a0000028f97fae */ /* 0x0003e200091a1016 */
[----:B--2---:R-:W-:-:S02]  /*7230*/  IADD3 R36, P5, PT, R10, R115, RZ ;  /* 0x000000730a247210 */ /* 0x004fc40007fbe0ff */
[----:B------:R-:W-:Y:S01]  /*7240*/  IMAD.X R13, R4, 0x1, R69, P6 ;  /* 0x00000001040d7824 */ /* 0x000fe200030e0645 */
[----:B------:R2:W-:Y:S01]  /*7250*/  LDGSTS.E [R249+0xe00], desc[UR22][R42.64], P2 ;  /* 0x00e000002af97fae */ /* 0x0005e200091a1016 */
[----:B---3--:R-:W-:Y:S01]  /*7260*/  IADD3 R38, P4, PT, R10, R107, RZ ;  /* 0x0000006b0a267210 */ /* 0x008fe20007f9e0ff */
[----:B------:R-:W-:Y:S02]  /*7270*/  IMAD.X R37, R4, 0x1, R113, P5 ;  /* 0x0000000104257824 */ /* 0x000fe400028e0671 */
[----:B------:R3:W-:Y:S01]  /*7280*/  LDGSTS.E [R249+0x1200], desc[UR22][R44.64], P2 ;  /* 0x012000002cf97fae */ /* 0x0007e200091a1016 */
[----:B-1----:R-:W-:Y:S01]  /*7290*/  IADD3 R40, P5, PT, R10, R99, RZ ;  /* 0x000000630a287210 */ /* 0x002fe20007fbe0ff */
[----:B------:R-:W-:Y:S02]  /*72a0*/  IMAD.X R39, R4, 0x1, R105, P4 ;  /* 0x0000000104277824 */ /* 0x000fe400020e0669 */
[----:B------:R1:W-:Y:S01]  /*72b0*/  LDGSTS.E [R249+0x1600], desc[UR22][R46.64], P2 ;  /* 0x016000002ef97fae */ /* 0x0003e200091a1016 */
[----:B--2---:R-:W-:Y:S01]  /*72c0*/  IADD3 R42, P4, PT, R10, R91, RZ ;  /* 0x0000005b0a2a7210 */ /* 0x004fe20007f9e0ff */
[----:B------:R-:W-:-:S02]  /*72d0*/  IMAD.X R41, R4, 0x1, R97, P5 ;  /* 0x0000000104297824 */ /* 0x000fc400028e0661 */
[----:B------:R-:W-:Y:S01]  /*72e0*/  LDGSTS.E [R249+0x1a00], desc[UR22][R48.64], P2 ;  /* 0x01a0000030f97fae */ /* 0x000fe200091a1016 */
[----:B---3--:R-:W-:Y:S01]  /*72f0*/  IADD3 R44, P5, PT, R10, R83, RZ ;  /* 0x000000530a2c7210 */ /* 0x008fe20007fbe0ff */
[C---:B------:R-:W-:Y:S02]  /*7300*/  IMAD.X R43, R4.reuse, 0x1, R89, P4 ;  /* 0x00000001042b7824 */ /* 0x040fe400020e0659 */
[----:B------:R2:W-:Y:S02]  /*7310*/  LDGSTS.E [R249+0x1e00], desc[UR22][R36.64], P2 ;  /* 0x01e0000024f97fae */ /* 0x0005e400091a1016 */
[----:B------:R-:W-:Y:S01]  /*7320*/  IMAD.X R45, R4, 0x1, R81, P5 ;  /* 0x00000001042d7824 */ /* 0x000fe200028e0651 */
[----:B-1----:R-:W-:Y:S01]  /*7330*/  IADD3 R46, P4, PT, R10, R61, RZ ;  /* 0x0000003d0a2e7210 */ /* 0x002fe20007f9e0ff */
[----:B------:R1:W-:Y:S04]  /*7340*/  LDGSTS.E [R249+0x2200], desc[UR22][R38.64], P2 ;  /* 0x0220000026f97fae */ /* 0x0003e800091a1016 */
[----:B------:R-:W-:Y:S01]  /*7350*/  IMAD.X R47, R4, 0x1, R59, P4 ;  /* 0x00000001042f7824 */ /* 0x000fe200020e063b */
[----:B------:R-:W-:Y:S01]  /*7360*/  LDGSTS.E [R249+0x2600], desc[UR22][R40.64], P2 ;  /* 0x0260000028f97fae */ /* 0x000fe200091a1016 */
[----:B--2---:R-:W-:-:S03]  /*7370*/  IADD3 R36, P5, PT, R10, R53, RZ ;  /* 0x000000350a247210 */ /* 0x004fc60007fbe0ff */
[----:B------:R-:W-:Y:S01]  /*7380*/  LDGSTS.E [R249+0x2a00], desc[UR22][R42.64], P2 ;  /* 0x02a000002af97fae */ /* 0x000fe200091a1016 */
[----:B-1----:R-:W-:Y:S01]  /*7390*/  IADD3 R38, P6, PT, R10, R15, RZ ;  /* 0x0000000f0a267210 */ /* 0x002fe20007fde0ff */
[----:B------:R-:W-:Y:S02]  /*73a0*/  IMAD.X R37, R4, 0x1, R51, P5 ;  /* 0x0000000104257824 */ /* 0x000fe400028e0633 */
[----:B------:R-:W-:Y:S01]  /*73b0*/  LDGSTS.E [R249+0x2e00], desc[UR22][R44.64], P2 ;  /* 0x02e000002cf97fae */ /* 0x000fe200091a1016 */
[----:B------:R-:W-:Y:S01]  /*73c0*/  IADD3 R10, P4, PT, R10, R207, RZ ;  /* 0x000000cf0a0a7210 */ /* 0x000fe20007f9e0ff */
[----:B------:R-:W-:Y:S02]  /*73d0*/  IMAD.X R39, R4, 0x1, R7, P6 ;  /* 0x0000000104277824 */ /* 0x000fe400030e0607 */
[----:B------:R1:W-:Y:S01]  /*73e0*/  LDGSTS.E [R249+0x3200], desc[UR22][R12.64], P2 ;  /* 0x032000000cf97fae */ /* 0x0003e200091a1016 */
[----:B------:R-:W-:Y:S01]  /*73f0*/  IADD3 R18, P5, PT, R18, R9, RZ ;  /* 0x0000000912127210 */ /* 0x000fe20007fbe0ff */
[----:B------:R-:W-:-:S02]  /*7400*/  IMAD.X R4, R4, 0x1, R209, P4 ;  /* 0x0000000104047824 */ /* 0x000fc400020e06d1 */
[----:B------:R3:W-:Y:S02]  /*7410*/  LDGSTS.E [R249+0x3600], desc[UR22][R46.64], P2 ;  /* 0x036000002ef97fae */ /* 0x0007e400091a1016 */
[----:B------:R-:W-:Y:S02]  /*7420*/  IMAD.X R8, R8, 0x1, R5, P5 ;  /* 0x0000000108087824 */ /* 0x000fe400028e0605 */
[----:B------:R3:W-:Y:S04]  /*7430*/  LDGSTS.E [R249+0x3a00], desc[UR22][R36.64], P2 ;  /* 0x03a0000024f97fae */ /* 0x0007e800091a1016 */
[----:B------:R3:W-:Y:S01]  /*7440*/  LDGSTS.E [R249+0x3e00], desc[UR22][R38.64], P2 ;  /* 0x03e0000026f97fae */ /* 0x0007e200091a1016 */
[----:B------:R-:W-:Y:S01]  /*7450*/  ISETP.NE.U32.AND P2, PT, R22, UR7, PT ;  /* 0x0000000716007c0c */ /* 0x000fe2000bf45070 */
[----:B-1----:R-:W-:-:S02]  /*7460*/  IMAD.U32 R12, RZ, RZ, UR4 ;  /* 0x00000004ff0c7e24 */ /* 0x002fc4000f8e00ff */
[----:B------:R-:W0:Y:S10]  /*7470*/  LDGDEPBAR ;  /* 0x00000000000079af */ /* 0x000e340000000000 */
[----:B---3--:R-:W-:Y:S05]  /*7480*/  @P2 BRA `(.L_x_10) ;  /* 0xffffffec004c2947 */ /* 0x008fea000383ffff */
.L_x_7:
[----:B------:R-:W-:Y:S01]  /*7490*/  USHF.L.U32 UR11, UR11, 0x7, URZ ;  /* 0x000000070b0b7899 */ /* 0x000fe200080006ff */
[C---:B------:R-:W-:Y:S01]  /*74a0*/  IMAD.SHL.U32 R71, R0.reuse, 0x80, RZ ;  /* 0x0000008000477824 */ /* 0x040fe200078e00ff */
[----:B------:R-:W1:Y:S01]  /*74b0*/  LDCU.128 UR16, c[0x0][0x390] ;  /* 0x00007200ff1077ac */ /* 0x000e620008000c00 */
[----:B------:R-:W-:-:S03]  /*74c0*/  IMAD.SHL.U32 R70, R0, 0x10, RZ ;  /* 0x0000001000467824 */ /* 0x000fc600078e00ff */
[----:B--2---:R-:W-:-:S05]  /*74d0*/  IMAD.U32 R4, RZ, RZ, UR11 ;  /* 0x0000000bff047e24 */ /* 0x004fca000f8e00ff */
[----:B------:R-:W-:Y:S01]  /*74e0*/  LOP3.LUT R69, R205, 0x180, R4, 0xf8, !PT ;  /* 0x00000180cd457812 */ /* 0x000fe200078ef804 */
[----:B------:R-:W-:Y:S06]  /*74f0*/  @!P1 BRA `(.L_x_11) ;  /* 0x0000000000109947 */ /* 0x000fec0003800000 */
[----:B------:R-:W-:-:S06]  /*7500*/  USHF.L.U32 UR4, UR4, 0x1f, URZ ;  /* 0x0000001f04047899 */ /* 0x000fcc00080006ff */
[----:B------:R-:W-:-:S04]  /*7510*/  IMAD.U32 R4, RZ, RZ, UR4 ;  /* 0x00000004ff047e24 */ /* 0x000fc8000f8e00ff */
[----:B------:R-:W2:Y:S02]  /*7520*/  SYNCS.PHASECHK.TRANS64.TRYWAIT P0, [UR13], R4 ;  /* 0x00000004ff0075a7 */ /* 0x000ea4000800110d */
[----:B--2---:R-:W-:Y:S05]  /*7530*/  @!P0 BRA `(.L_x_12) ;  /* 0x0000002000c88947 */ /* 0x004fea0003800000 */
.L_x_11:
[----:B------:R-:W-:-:S04]  /*7540*/  DEPBAR.LE SB0, 0x0 ;  /* 0x000080000000791a */ /* 0x000fc80000000000 */
[----:B------:R-:W-:Y:S01]  /*7550*/  BAR.SYNC.DEFER_BLOCKING 0x0 ;  /* 0x0000000000007b1d */ /* 0x000fe20000010000 */
[----:B------:R-:W-:Y:S02]  /*7560*/  LOP3.LUT R69, R2, R69, RZ, 0xfc, !PT ;  /* 0x0000004502457212 */ /* 0x000fe400078efcff */
[----:B------:R-:W-:Y:S02]  /*7570*/  LOP3.LUT R71, R71, 0x800, RZ, 0xc0, !PT ;  /* 0x0000080047477812 */ /* 0x000fe400078ec0ff */
[----:B------:R-:W-:Y:S01]  /*7580*/  LOP3.LUT R70, R70, 0xf0, RZ, 0xc0, !PT ;  /* 0x000000f046467812 */ /* 0x000fe200078ec0ff */
[----:B------:R-:W2:Y:S01]  /*7590*/  LDCU UR4, c[0x0][0x3b4] ;  /* 0x00007680ff0477ac */ /* 0x000ea20008000800 */
[----:B-1----:R-:W-:Y:S02]  /*75a0*/  ISETP.GE.AND P0, PT, R3, UR18, PT ;  /* 0x0000001203007c0c */ /* 0x002fe4000bf06270 */
[----:B------:R-:W-:Y:S02]  /*75b0*/  LOP3.LUT R72, R69, 0x4, RZ, 0xfc, !PT ;  /* 0x0000000445487812 */ /* 0x000fe400078efcff */
[----:B------:R-:W-:-:S02]  /*75c0*/  IADD3 R70, PT, PT, R70, UR10, R71 ;  /* 0x0000000a46467c10 */ /* 0x000fc4000fffe047 */
[----:B------:R-:W-:Y:S02]  /*75d0*/  LOP3.LUT R71, R0, 0x60, RZ, 0xc0, !PT ;  /* 0x0000006000477812 */ /* 0x000fe400078ec0ff */
[----:B------:R-:W-:Y:S02]  /*75e0*/  ISETP.LT.AND P2, PT, R72, UR19, !P0 ;  /* 0x0000001348007c0c */ /* 0x000fe4000c741270 */
[----:B------:R-:W-:Y:S01]  /*75f0*/  LEA R68, R68, UR10, 0x4 ;  /* 0x0000000a44447c11 */ /* 0x000fe2000f8e20ff */
[----:B------:R-:W-:Y:S01]  /*7600*/  IMAD R98, R71, 0x8, R70 ;  /* 0x0000000847627824 */ /* 0x000fe200078e0246 */
[C---:B------:R-:W-:Y:S02]  /*7610*/  LOP3.LUT R0, R69.reuse, 0x2, RZ, 0xfc, !PT ;  /* 0x0000000245007812 */ /* 0x040fe400078efcff */
[C---:B------:R-:W-:Y:S02]  /*7620*/  LOP3.LUT R71, R69.reuse, 0x6, RZ, 0xfc, !PT ;  /* 0x0000000645477812 */ /* 0x040fe400078efcff */
[----:B------:R-:W-:Y:S01]  /*7630*/  ISETP.LT.AND P5, PT, R0, UR19, !P0 ;  /* 0x0000001300007c0c */ /* 0x000fe2000c7a1270 */
[----:B------:R-:W1:Y:S02]  /*7640*/  @!P3 SYNCS.CCTL.IV [UR10+0x12000] ;  /* 0x01200000ff00b9b1 */ /* 0x000e64000800000a */
[----:B-1----:R-:W-:Y:S01]  /*7650*/  BAR.SYNC.DEFER_BLOCKING 0x0 ;  /* 0x0000000000007b1d */ /* 0x002fe20000010000 */
[----:B------:R-:W-:Y:S01]  /*7660*/  LOP3.LUT R2, R69, 0xa, RZ, 0xfc, !PT ;  /* 0x0000000a45027812 */ /* 0x000fe200078efcff */
[----:B--2---:R-:W-:Y:S01]  /*7670*/  IMAD R3, R3, UR4, RZ ;  /* 0x0000000403037c24 */ /* 0x004fe2000f8e02ff */
[----:B------:R-:W-:-:S02]  /*7680*/  ISETP.LT.AND P4, PT, R71, UR19, !P0 ;  /* 0x0000001347007c0c */ /* 0x000fc4000c781270 */
[----:B------:R-:W-:-:S03]  /*7690*/  ISETP.LT.AND P6, PT, R2, UR19, !P0 ;  /* 0x0000001302007c0c */ /* 0x000fc6000c7c1270 */
[----:B------:R-:W1:Y:S01]  /*76a0*/  LDC R0, c[0x0][0x3b8] ;  /* 0x0000ee00ff007b82 */ /* 0x000e620000000800 */
[----:B------:R-:W-:Y:S01]  /*76b0*/  LDTM.16dp32bit_t0_t15.x64 R4, tmem[UR12] ;  /* 0x0000000c000479ee */ /* 0x000fe20008b00000 */
[----:B------:R-:W2:Y:S01]  /*76c0*/  LDTM.16dp32bit_t16_t31.x64 R4, tmem[UR12+0x40] ;  /* 0x0000400c000479ee */ /* 0x000ea20008b20000 */
[----:B------:R-:W-:-:S04]  /*76d0*/  LOP3.LUT R70, R69, 0x8, RZ, 0xfc, !PT ;  /* 0x0000000845467812 */ /* 0x000fc800078efcff */
[----:B------:R-:W-:Y:S01]  /*76e0*/  ISETP.LT.AND P1, PT, R70, UR19, !P0 ;  /* 0x0000001346007c0c */ /* 0x000fe2000c721270 */
[----:B------:R-:W3:Y:S01]  /*76f0*/  @!P3 SYNCS.CCTL.IV [UR10+0x12008] ;  /* 0x01200800ff00b9b1 */ /* 0x000ee2000800000a */
[----:B------:R-:W-:Y:S01]  /*7700*/  NOP ;  /* 0x0000000000007918 */ /* 0x000fe20000000000 */
[----:B------:R-:W-:-:S04]  /*7710*/  LEA R2, P3, R3, UR16, 0x2 ;  /* 0x0000001003027c11 */ /* 0x000fc8000f8610ff */
[----:B------:R-:W-:Y:S01]  /*7720*/  LEA.HI.X.SX32 R3, R3, UR17, 0x2, P3 ;  /* 0x0000001103037c11 */ /* 0x000fe200098f16ff */
[----:B-1----:R-:W-:Y:S02]  /*7730*/  IMAD R71, R69, R0, RZ ;  /* 0x0000000045477224 */ /* 0x002fe400078e02ff */
[----:B--2---:R-:W-:Y:S02]  /*7740*/  IMAD.MOV.U32 R72, RZ, RZ, R4 ;  /* 0x000000ffff487224 */ /* 0x004fe400078e0004 */
[----:B------:R-:W-:Y:S01]  /*7750*/  IMAD.MOV.U32 R4, RZ, RZ, R5 ;  /* 0x000000ffff047224 */ /* 0x000fe200078e0005 */
[----:B------:R-:W-:Y:S01]  /*7760*/  LEA R70, P3, R71, R2, 0x2 ;  /* 0x0000000247467211 */ /* 0x000fe200078610ff */
[----:B------:R-:W-:Y:S02]  /*7770*/  IMAD.MOV.U32 R73, RZ, RZ, R6 ;  /* 0x000000ffff497224 */ /* 0x000fe400078e0006 */
[----:B------:R-:W-:Y:S02]  /*7780*/  IMAD.MOV.U32 R5, RZ, RZ, R7 ;  /* 0x000000ffff057224 */ /* 0x000fe400078e0007 */
[----:B------:R-:W-:-:S02]  /*7790*/  IMAD.MOV.U32 R74, RZ, RZ, R8 ;  /* 0x000000ffff4a7224 */ /* 0x000fc400078e0008 */
[----:B------:R-:W-:Y:S02]  /*77a0*/  IMAD.MOV.U32 R75, RZ, RZ, R10 ;  /* 0x000000ffff4b7224 */ /* 0x000fe400078e000a */
[----:B------:R-:W-:Y:S02]  /*77b0*/  IMAD.MOV.U32 R6, RZ, RZ, R9 ;  /* 0x000000ffff067224 */ /* 0x000fe400078e0009 */
[----:B------:R-:W-:Y:S01]  /*77c0*/  IMAD.MOV.U32 R7, RZ, RZ, R11 ;  /* 0x000000ffff077224 */ /* 0x000fe200078e000b */
[----:B---3--:R1:W-:Y:S01]  /*77d0*/  STS.128 [R98], R72 ;  /* 0x0000004862007388 */ /* 0x0083e20000000c00 */
[----:B------:R-:W-:Y:S02]  /*77e0*/  IMAD.MOV.U32 R8, RZ, RZ, R12 ;  /* 0x000000ffff087224 */ /* 0x000fe400078e000c */
[----:B------:R-:W-:Y:S01]  /*77f0*/  IMAD.MOV.U32 R12, RZ, RZ, R13 ;  /* 0x000000ffff0c7224 */ /* 0x000fe200078e000d */
[----:B------:R-:W-:Y:S01]  /*7800*/  STS.128 [R98+0x400], R4 ;  /* 0x0004000462007388 */ /* 0x000fe20000000c00 */
[----:B------:R-:W-:-:S02]  /*7810*/  IMAD.MOV.U32 R9, RZ, RZ, R14 ;  /* 0x000000ffff097224 */ /* 0x000fc400078e000e */
[----:B------:R-:W-:Y:S01]  /*7820*/  IMAD.MOV.U32 R13, RZ, RZ, R15 ;  /* 0x000000ffff0d7224 */ /* 0x000fe200078e000f */
[----:B------:R-:W-:Y:S01]  /*7830*/  BAR.SYNC.DEFER_BLOCKING 0x0 ;  /* 0x0000000000007b1d */ /* 0x000fe20000010000 */
[----:B------:R-:W-:Y:S02]  /*7840*/  IMAD.MOV.U32 R10, RZ, RZ, R16 ;  /* 0x000000ffff0a7224 */ /* 0x000fe400078e0010 */
[----:B------:R-:W-:Y:S02]  /*7850*/  IMAD.MOV.U32 R11, RZ, RZ, R18 ;  /* 0x000000ffff0b7224 */ /* 0x000fe400078e0012 */
[----:B------:R-:W-:Y:S02]  /*7860*/  IMAD.MOV.U32 R14, RZ, RZ, R17 ;  /* 0x000000ffff0e7224 */ /* 0x000fe400078e0011 */
[----:B------:R-:W-:Y:S02]  /*7870*/  IMAD.MOV.U32 R15, RZ, RZ, R19 ;  /* 0x000000ffff0f7224 */ /* 0x000fe400078e0013 */
[----:B-1----:R-:W-:-:S02]  /*7880*/  IMAD.MOV.U32 R72, RZ, RZ, R20 ;  /* 0x000000ffff487224 */ /* 0x002fc400078e0014 */
[----:B------:R-:W-:Y:S02]  /*7890*/  IMAD.MOV.U32 R73, RZ, RZ, R22 ;  /* 0x000000ffff497224 */ /* 0x000fe400078e0016 */
[----:B------:R-:W-:Y:S02]  /*78a0*/  IMAD.MOV.U32 R74, RZ, RZ, R24 ;  /* 0x000000ffff4a7224 */ /* 0x000fe400078e0018 */
[----:B------:R-:W-:Y:S02]  /*78b0*/  IMAD.MOV.U32 R75, RZ, RZ, R26 ;  /* 0x000000ffff4b7224 */ /* 0x000fe400078e001a */
[----:B------:R-:W-:Y:S02]  /*78c0*/  IMAD.MOV.U32 R76, RZ, RZ, R21 ;  /* 0x000000ffff4c7224 */ /* 0x000fe400078e0015 */
[----:B------:R-:W-:Y:S02]  /*78d0*/  IMAD.MOV.U32 R77, RZ, RZ, R23 ;  /* 0x000000ffff4d7224 */ /* 0x000fe400078e0017 */
[----:B------:R-:W-:-:S02]  /*78e0*/  IMAD.MOV.U32 R78, RZ, RZ, R25 ;  /* 0x000000ffff4e7224 */ /* 0x000fc400078e0019 */
[----:B------:R-:W-:Y:S01]  /*78f0*/  IMAD.MOV.U32 R79, RZ, RZ, R27 ;  /* 0x000000ffff4f7224 */ /* 0x000fe200078e001b */
[----:B------:R-:W1:Y:S01]  /*7900*/  LDS.128 R84, [R68] ;  /* 0x0000000044547984 */ /* 0x000e620000000c00 */
[----:B------:R-:W-:Y:S02]  /*7910*/  IMAD.MOV.U32 R24, RZ, RZ, R28 ;  /* 0x000000ffff187224 */ /* 0x000fe400078e001c */
[----:B------:R-:W-:Y:S01]  /*7920*/  IMAD.MOV.U32 R28, RZ, RZ, R29 ;  /* 0x000000ffff1c7224 */ /* 0x000fe200078e001d */
[----:B------:R-:W-:Y:S01]  /*7930*/  LDS.128 R4, [R68+0x800] ;  /* 0x0008000044047984 */ /* 0x000fe20000000c00 */
[----:B------:R-:W-:Y:S02]  /*7940*/  IMAD.MOV.U32 R25, RZ, RZ, R30 ;  /* 0x000000ffff197224 */ /* 0x000fe400078e001e */
[----:B------:R-:W-:Y:S01]  /*7950*/  IMAD.MOV.U32 R29, RZ, RZ, R31 ;  /* 0x000000ffff1d7224 */ /* 0x000fe200078e001f */
[----:B------:R-:W-:Y:S01]  /*7960*/  BAR.SYNC.DEFER_BLOCKING 0x0 ;  /* 0x0000000000007b1d */ /* 0x000fe20000010000 */
[----:B------:R-:W-:-:S02]  /*7970*/  IMAD.MOV.U32 R26, RZ, RZ, R32 ;  /* 0x000000ffff1a7224 */ /* 0x000fc400078e0020 */
[----:B------:R-:W-:Y:S02]  /*7980*/  IMAD.MOV.U32 R27, RZ, RZ, R34 ;  /* 0x000000ffff1b7224 */ /* 0x000fe400078e0022 */
[----:B------:R-:W-:Y:S02]  /*7990*/  IMAD.MOV.U32 R30, RZ, RZ, R33 ;  /* 0x000000ffff1e7224 */ /* 0x000fe400078e0021 */
[----:B------:R-:W-:Y:S02]  /*79a0*/  IMAD.MOV.U32 R31, RZ, RZ, R35 ;  /* 0x000000ffff1f7224 */ /* 0x000fe400078e0023 */
[C---:B------:R-:W-:Y:S01]  /*79b0*/  IMAD R17, R0.reuse, 0x2, R71 ;  /* 0x0000000200117824 */ /* 0x040fe200078e0247 */
[----:B------:R-:W-:Y:S01]  /*79c0*/  LEA.HI.X.SX32 R71, R71, R3, 0x2, P3 ;  /* 0x0000000347477211 */ /* 0x000fe200018f16ff */
[----:B------:R-:W-:Y:S02]  /*79d0*/  IMAD.MOV.U32 R32, RZ, RZ, R36 ;  /* 0x000000ffff207224 */ /* 0x000fe400078e0024 */
[----:B------:R-:W-:Y:S01]  /*79e0*/  IMAD R21, R0, 0x2, R17 ;  /* 0x0000000200157824 */ /* 0x000fe200078e0211 */
[----:B------:R-:W-:Y:S01]  /*79f0*/  LEA R88, P3, R17, R2, 0x2 ;  /* 0x0000000211587211 */ /* 0x000fe200078610ff */
[----:B------:R-:W-:-:S02]  /*7a00*/  IMAD.MOV.U32 R36, RZ, RZ, R37 ;  /* 0x000000ffff247224 */ /* 0x000fc400078e0025 */
[----:B------:R-:W-:Y:S01]  /*7a10*/  IMAD.MOV.U32 R33, RZ, RZ, R38 ;  /* 0x000000ffff217224 */ /* 0x000fe200078e0026 */
[-C--:B------:R-:W-:Y:S01]  /*7a20*/  LEA.HI.X.SX32 R89, R17, R3.reuse, 0x2, P3 ;  /* 0x0000000311597211 */ /* 0x080fe200018f16ff */
[----:B------:R-:W-:Y:S01]  /*7a30*/  IMAD.MOV.U32 R37, RZ, RZ, R39 ;  /* 0x000000ffff257224 */ /* 0x000fe200078e0027 */
[C---:B------:R-:W-:Y:S01]  /*7a40*/  LEA R90, P3, R21.reuse, R2, 0x2 ;  /* 0x00000002155a7211 */ /* 0x040fe200078610ff */
[----:B------:R-:W-:Y:S02]  /*7a50*/  IMAD.MOV.U32 R34, RZ, RZ, R40 ;  /* 0x000000ffff227224 */ /* 0x000fe400078e0028 */
[----:B------:R-:W-:Y:S01]  /*7a60*/  IMAD.MOV.U32 R35, RZ, RZ, R42 ;  /* 0x000000ffff237224 */ /* 0x000fe200078e002a */
[----:B------:R-:W-:Y:S01]  /*7a70*/  STS.128 [R98], R8 ;  /* 0x0000000862007388 */ /* 0x000fe20000000c00 */
[----:B------:R-:W-:Y:S01]  /*7a80*/  IMAD.MOV.U32 R38, RZ, RZ, R41 ;  /* 0x000000ffff267224 */ /* 0x000fe200078e0029 */
[----:B------:R-:W-:Y:S01]  /*7a90*/  LEA.HI.X.SX32 R91, R21, R3, 0x2, P3 ;  /* 0x00000003155b7211 */ /* 0x000fe200018f16ff */
[----:B------:R-:W-:Y:S01]  /*7aa0*/  IMAD.MOV.U32 R39, RZ, RZ, R43 ;  /* 0x000000ffff277224 */ /* 0x000fe200078e002b */
[----:B------:R-:W-:Y:S01]  /*7ab0*/  STS.128 [R98+0x400], R12 ;  /* 0x0004000c62007388 */ /* 0x000fe20000000c00 */
[----:B------:R-:W-:-:S02]  /*7ac0*/  IMAD R23, R0, 0x2, R21 ;  /* 0x0000000200177824 */ /* 0x000fc400078e0215 */
[----:B------:R-:W-:Y:S01]  /*7ad0*/  IMAD.MOV.U32 R100, RZ, RZ, R52 ;  /* 0x000000ffff647224 */ /* 0x000fe200078e0034 */
[----:B------:R-:W-:Y:S01]  /*7ae0*/  BAR.SYNC.DEFER_BLOCKING 0x0 ;  /* 0x0000000000007b1d */ /* 0x000fe20000010000 */
[C---:B------:R-:W-:Y:S01]  /*7af0*/  IMAD R21, R0.reuse, 0x2, R23 ;  /* 0x0000000200157824 */ /* 0x040fe200078e0217 */
[CC--:B------:R-:W-:Y:S01]  /*7b00*/  LEA R92, P3, R23.reuse, R2.reuse, 0x2 ;  /* 0x00000002175c7211 */ /* 0x0c0fe200078610ff */
[----:B------:R-:W-:Y:S02]  /*7b10*/  IMAD.MOV.U32 R101, RZ, RZ, R54 ;  /* 0x000000ffff657224 */ /* 0x000fe400078e0036 */
[----:B------:R-:W-:Y:S01]  /*7b20*/  IMAD.MOV.U32 R102, RZ, RZ, R56 ;  /* 0x000000ffff667224 */ /* 0x000fe200078e0038 */
[-C--:B------:R-:W-:Y:S01]  /*7b30*/  LEA.HI.X.SX32 R93, R23, R3.reuse, 0x2, P3 ;  /* 0x00000003175d7211 */ /* 0x080fe200018f16ff */
[C---:B------:R-:W-:Y:S01]  /*7b40*/  IMAD R23, R0.reuse, 0x2, R21 ;  /* 0x0000000200177824 */ /* 0x040fe200078e0215 */
[----:B------:R-:W-:Y:S01]  /*7b50*/  LEA R94, P3, R21, R2, 0x2 ;  /* 0x00000002155e7211 */ /* 0x000fe200078610ff */
[----:B------:R-:W-:Y:S01]  /*7b60*/  IMAD.MOV.U32 R103, RZ, RZ, R58 ;  /* 0x000000ffff677224 */ /* 0x000fe200078e003a */
[----:B------:R-:W-:Y:S01]  /*7b70*/  LOP3.LUT R58, R69, 0xc, RZ, 0xfc, !PT ;  /* 0x0000000c453a7812 */ /* 0x000fe200078efcff */
[----:B------:R-:W-:Y:S01]  /*7b80*/  IMAD.MOV.U32 R104, RZ, RZ, R60 ;  /* 0x000000ffff687224 */ /* 0x000fe200078e003c */
[----:B------:R-:W-:Y:S01]  /*7b90*/  LEA.HI.X.SX32 R95, R21, R3, 0x2, P3 ;  /* 0x00000003155f7211 */ /* 0x000fe200018f16ff */
[----:B------:R-:W-:-:S02]  /*7ba0*/  IMAD R21, R0, 0x2, R23 ;  /* 0x0000000200157824 */ /* 0x000fc400078e0217 */
[----:B------:R-:W-:Y:S02]  /*7bb0*/  IMAD.MOV.U32 R60, RZ, RZ, R61 ;  /* 0x000000ffff3c7224 */ /* 0x000fe400078e003d */
[----:B------:R-:W-:Y:S02]  /*7bc0*/  IMAD.MOV.U32 R105, RZ, RZ, R62 ;  /* 0x000000ffff697224 */ /* 0x000fe400078e003e */
[----:B------:R-:W-:Y:S02]  /*7bd0*/  IMAD.MOV.U32 R61, RZ, RZ, R63 ;  /* 0x000000ffff3d7224 */ /* 0x000fe400078e003f */
[----:B------:R-:W-:Y:S02]  /*7be0*/  IMAD.MOV.U32 R106, RZ, RZ, R64 ;  /* 0x000000ffff6a7224 */ /* 0x000fe400078e0040 */
[----:B------:R-:W-:Y:S01]  /*7bf0*/  IMAD.MOV.U32 R107, RZ, RZ, R66 ;  /* 0x000000ffff6b7224 */ /* 0x000fe200078e0042 */
[----:B------:R-:W2:Y:S01]  /*7c00*/  LDS.128 R80, [R68] ;  /* 0x0000000044507984 */ /* 0x000ea20000000c00 */
[----:B------:R-:W-:-:S02]  /*7c10*/  IMAD.MOV.U32 R62, RZ, RZ, R65 ;  /* 0x000000ffff3e7224 */ /* 0x000fc400078e0041 */
[----:B------:R-:W-:Y:S01]  /*7c20*/  IMAD.MOV.U32 R63, RZ, RZ, R67 ;  /* 0x000000ffff3f7224 */ /* 0x000fe200078e0043 */
[----:B------:R-:W-:Y:S01]  /*7c30*/  LDS.128 R8, [R68+0x800] ;  /* 0x0008000044087984 */ /* 0x000fe20000000c00 */
[----:B------:R-:W-:Y:S06]  /*7c40*/  BAR.SYNC.DEFER_BLOCKING 0x0 ;  /* 0x0000000000007b1d */ /* 0x000fec0000010000 */
[----:B------:R-:W-:Y:S04]  /*7c50*/  STS.128 [R98], R72 ;  /* 0x0000004862007388 */ /* 0x000fe80000000c00 */
[----:B------:R-:W-:Y:S01]  /*7c60*/  STS.128 [R98+0x400], R76 ;  /* 0x0004004c62007388 */ /* 0x000fe20000000c00 */
[----:B------:R-:W-:Y:S06]  /*7c70*/  BAR.SYNC.DEFER_BLOCKING 0x0 ;  /* 0x0000000000007b1d */ /* 0x000fec0000010000 */
[----:B------:R-:W3:Y:S04]  /*7c80*/  LDS.128 R76, [R68] ;  /* 0x00000000444c7984 */ /* 0x000ee80000000c00 */
[----:B------:R-:W-:Y:S01]  /*7c90*/  LDS.128 R12, [R68+0x800] ;  /* 0x00080000440c7984 */ /* 0x000fe20000000c00 */
[----:B------:R-:W-:Y:S06]  /*7ca0*/  BAR.SYNC.DEFER_BLOCKING 0x0 ;  /* 0x0000000000007b1d */ /* 0x000fec0000010000 */
[----:B------:R4:W-:Y:S04]  /*7cb0*/  STS.128 [R98], R24 ;  /* 0x0000001862007388 */ /* 0x0009e80000000c00 */
[----:B------:R5:W-:Y:S01]  /*7cc0*/  STS.128 [R98+0x400], R28 ;  /* 0x0004001c62007388 */ /* 0x000be20000000c00 */
[----:B------:R-:W-:Y:S01]  /*7cd0*/  BAR.SYNC.DEFER_BLOCKING 0x0 ;  /* 0x0000000000007b1d */ /* 0x000fe20000010000 */
[----:B----4-:R-:W-:-:S02]  /*7ce0*/  IMAD R25, R0, 0x2, R21 ;  /* 0x0000000200197824 */ /* 0x010fc400078e0215 */
[----:B-----5:R-:W-:Y:S01]  /*7cf0*/  IMAD.MOV.U32 R28, RZ, RZ, R44 ;  /* 0x000000ffff1c7224 */ /* 0x020fe200078e002c */
[CC--:B------:R-:W-:Y:S01]  /*7d00*/  LEA R44, P3, R23.reuse, R2.reuse, 0x2 ;  /* 0x00000002172c7211 */ /* 0x0c0fe200078610ff */
[----:B------:R-:W-:Y:S02]  /*7d10*/  IMAD.MOV.U32 R29, RZ, RZ, R46 ;  /* 0x000000ffff1d7224 */ /* 0x000fe400078e002e */
[----:B------:R-:W-:Y:S02]  /*7d20*/  IMAD.MOV.U32 R30, RZ, RZ, R48 ;  /* 0x000000ffff1e7224 */ /* 0x000fe400078e0030 */
[----:B------:R-:W-:Y:S02]  /*7d30*/  IMAD.MOV.U32 R31, RZ, RZ, R50 ;  /* 0x000000ffff1f7224 */ /* 0x000fe400078e0032 */
[----:B------:R-:W-:Y:S01]  /*7d40*/  IMAD R27, R0, 0x2, R25 ;  /* 0x00000002001b7824 */ /* 0x000fe200078e0219 */
[----:B------:R-:W4:Y:S04]  /*7d50*/  LDS.128 R72, [R68] ;  /* 0x0000000044487984 */ /* 0x000f280000000c00 */
[----:B------:R-:W-:Y:S01]  /*7d60*/  LDS.128 R16, [R68+0x800] ;  /* 0x0008000044107984 */ /* 0x000fe20000000c00 */
[----:B------:R-:W-:Y:S06]  /*7d70*/  BAR.SYNC.DEFER_BLOCKING 0x0 ;  /* 0x0000000000007b1d */ /* 0x000fec0000010000 */
[----:B------:R5:W-:Y:S04]  /*7d80*/  STS.128 [R98], R32 ;  /* 0x0000002062007388 */ /* 0x000be80000000c00 */
[----:B------:R-:W-:Y:S01]  /*7d90*/  STS.128 [R98+0x400], R36 ;  /* 0x0004002462007388 */ /* 0x000fe20000000c00 */
[----:B------:R-:W-:Y:S01]  /*7da0*/  BAR.SYNC.DEFER_BLOCKING 0x0 ;  /* 0x0000000000007b1d */ /* 0x000fe20000010000 */
[----:B-----5:R-:W-:Y:S01]  /*7db0*/  IMAD.MOV.U32 R32, RZ, RZ, R45 ;  /* 0x000000ffff207224 */ /* 0x020fe200078e002d */
[----:B------:R-:W-:Y:S01]  /*7dc0*/  LEA.HI.X.SX32 R45, R23, R3, 0x2, P3 ;  /* 0x00000003172d7211 */ /* 0x000fe200018f16ff */
[----:B------:R-:W-:Y:S01]  /*7dd0*/  IMAD.MOV.U32 R33, RZ, RZ, R47 ;  /* 0x000000ffff217224 */ /* 0x000fe200078e002f */
[----:B------:R-:W-:Y:S01]  /*7de0*/  LEA R46, P3, R21, R2, 0x2 ;  /* 0x00000002152e7211 */ /* 0x000fe200078610ff */
[----:B------:R-:W-:-:S02]  /*7df0*/  IMAD.MOV.U32 R34, RZ, RZ, R49 ;  /* 0x000000ffff227224 */ /* 0x000fc400078e0031 */
[----:B------:R-:W-:Y:S01]  /*7e00*/  IMAD.MOV.U32 R35, RZ, RZ, R51 ;  /* 0x000000ffff237224 */ /* 0x000fe200078e0033 */
[----:B------:R-:W-:Y:S02]  /*7e10*/  LEA.HI.X.SX32 R47, R21, R3, 0x2, P3 ;  /* 0x00000003152f7211 */ /* 0x000fe400018f16ff */
[----:B------:R-:W-:-:S04]  /*7e20*/  LEA R48, P3, R25, R2, 0x2 ;  /* 0x0000000219307211 */ /* 0x000fc800078610ff */
[-C--:B------:R-:W-:Y:S01]  /*7e30*/  LEA.HI.X.SX32 R49, R25, R3.reuse, 0x2, P3 ;  /* 0x0000000319317211 */ /* 0x080fe200018f16ff */
[C---:B------:R-:W-:Y:S01]  /*7e40*/  IMAD R25, R0.reuse, 0x2, R27 ;  /* 0x0000000200197824 */ /* 0x040fe200078e021b */
[CC--:B------:R-:W-:Y:S01]  /*7e50*/  LEA R50, P3, R27.reuse, R2.reuse, 0x2 ;  /* 0x000000021b327211 */ /* 0x0c0fe200078610ff */
[----:B------:R-:W5:Y:S03]  /*7e60*/  LDS.128 R40, [R68] ;  /* 0x0000000044287984 */ /* 0x000f660000000c00 */
[----:B------:R-:W-:Y:S01]  /*7e70*/  LEA.HI.X.SX32 R51, R27, R3, 0x2, P3 ;  /* 0x000000031b337211 */ /* 0x000fe200018f16ff */
[----:B------:R-:W-:Y:S01]  /*7e80*/  LDS.128 R20, [R68+0x800] ;  /* 0x0008000044147984 */ /* 0x000fe20000000c00 */
[----:B------:R-:W-:Y:S01]  /*7e90*/  BAR.SYNC.DEFER_BLOCKING 0x0 ;  /* 0x0000000000007b1d */ /* 0x000fe20000010000 */
[----:B------:R-:W-:Y:S01]  /*7ea0*/  LEA R96, P3, R25, R2, 0x2 ;  /* 0x0000000219607211 */ /* 0x000fe200078610ff */
[----:B------:R-:W-:-:S03]  /*7eb0*/  IMAD R27, R0, 0x2, R25 ;  /* 0x00000002001b7824 */ /* 0x000fc600078e0219 */
[----:B------:R-:W-:Y:S01]  /*7ec0*/  LEA.HI.X.SX32 R97, R25, R3, 0x2, P3 ;  /* 0x0000000319617211 */ /* 0x000fe200018f16ff */
[----:B------:R-:W-:Y:S01]  /*7ed0*/  IMAD R25, R0, 0x2, R27 ;  /* 0x0000000200197824 */ /* 0x000fe200078e021b */
[----:B------:R-:W-:-:S03]  /*7ee0*/  LEA R52, P3, R27, R2, 0x2 ;  /* 0x000000021b347211 */ /* 0x000fc600078610ff */
[----:B------:R-:W-:Y:S01]  /*7ef0*/  IMAD R99, R0, 0x2, R25 ;  /* 0x0000000200637824 */ /* 0x000fe200078e0219 */
[----:B------:R1:W-:Y:S04]  /*7f00*/  STS.128 [R98], R28 ;  /* 0x0000001c62007388 */ /* 0x0003e80000000c00 */
[----:B------:R-:W-:Y:S01]  /*7f10*/  STS.128 [R98+0x400], R32 ;  /* 0x0004002062007388 */ /* 0x000fe20000000c00 */
[----:B------:R-:W-:Y:S01]  /*7f20*/  BAR.SYNC.DEFER_BLOCKING 0x0 ;  /* 0x0000000000007b1d */ /* 0x000fe20000010000 */
[----:B-1----:R-:W-:Y:S01]  /*7f30*/  IMAD.MOV.U32 R28, RZ, RZ, R53 ;  /* 0x000000ffff1c7224 */ /* 0x002fe200078e0035 */
[----:B------:R-:W-:Y:S01]  /*7f40*/  LEA.HI.X.SX32 R53, R27, R3, 0x2, P3 ;  /* 0x000000031b357211 */ /* 0x000fe200018f16ff */
[----:B------:R-:W-:Y:S01]  /*7f50*/  IMAD.MOV.U32 R29, RZ, RZ, R55 ;  /* 0x000000ffff1d7224 */ /* 0x000fe200078e0037 */
[----:B------:R-:W-:Y:S01]  /*7f60*/  LEA R54, P3, R25, R2, 0x2 ;  /* 0x0000000219367211 */ /* 0x000fe200078610ff */
[----:B------:R-:W-:-:S02]  /*7f70*/  IMAD.MOV.U32 R30, RZ, RZ, R57 ;  /* 0x000000ffff1e7224 */ /* 0x000fc400078e0039 */
[----:B------:R-:W-:Y:S01]  /*7f80*/  IMAD.MOV.U32 R31, RZ, RZ, R59 ;  /* 0x000000ffff1f7224 */ /* 0x000fe200078e003b */
[-C--:B------:R-:W-:Y:S02]  /*7f90*/  LEA.HI.X.SX32 R55, R25, R3.reuse, 0x2, P3 ;  /* 0x0000000319377211 */ /* 0x080fe400018f16ff */
[----:B------:R-:W-:Y:S02]  /*7fa0*/  LEA R56, P3, R99, R2, 0x2 ;  /* 0x0000000263387211 */ /* 0x000fe400078610ff */
[----:B------:R-:W-:Y:S02]  /*7fb0*/  LOP3.LUT R59, R69, 0xe, RZ, 0xfc, !PT ;  /* 0x0000000e453b7812 */ /* 0x000fe400078efcff */
[----:B------:R-:W-:Y:S01]  /*7fc0*/  LEA.HI.X.SX32 R57, R99, R3, 0x2, P3 ;  /* 0x0000000363397211 */ /* 0x000fe200018f16ff */
[----:B------:R-:W-:Y:S01]  /*7fd0*/  IMAD R99, R0, 0x2, R99 ;  /* 0x0000000200637824 */ /* 0x000fe200078e0263 */
[----:B------:R-:W-:Y:S01]  /*7fe0*/  ISETP.LT.AND P3, PT, R69, UR19, !P0 ;  /* 0x0000001345007c0c */ /* 0x000fe2000c761270 */
[----:B------:R-:W1:Y:S04]  /*7ff0*/  LDS.128 R36, [R68] ;  /* 0x0000000044247984 */ /* 0x000e680000000c00 */
[----:B------:R-:W-:Y:S01]  /*8000*/  LDS.128 R24, [R68+0x800] ;  /* 0x0008000044187984 */ /* 0x000fe20000000c00 */
[----:B------:R-:W-:Y:S06]  /*8010*/  BAR.SYNC.DEFER_BLOCKING 0x0 ;  /* 0x0000000000007b1d */ /* 0x000fec0000010000 */
[----:B------:R-:W-:Y:S04]  /*8020*/  STS.128 [R98], R100 ;  /* 0x0000006462007388 */ /* 0x000fe80000000c00 */
[----:B------:R-:W-:Y:S01]  /*8030*/  STS.128 [R98+0x400], R28 ;  /* 0x0004001c62007388 */ /* 0x000fe20000000c00 */
[----:B------:R-:W-:Y:S06]  /*8040*/  BAR.SYNC.DEFER_BLOCKING 0x0 ;  /* 0x0000000000007b1d */ /* 0x000fec0000010000 */
[----:B------:R-:W1:Y:S04]  /*8050*/  LDS.128 R32, [R68] ;  /* 0x0000000044207984 */ /* 0x000e680000000c00 */
[----:B------:R-:W-:Y:S01]  /*8060*/  LDS.128 R28, [R68+0x800] ;  /* 0x00080000441c7984 */ /* 0x000fe20000000c00 */
[----:B------:R-:W-:Y:S06]  /*8070*/  BAR.SYNC.DEFER_BLOCKING 0x0 ;  /* 0x0000000000007b1d */ /* 0x000fec0000010000 */
[----:B------:R-:W-:Y:S04]  /*8080*/  STS.128 [R98], R104 ;  /* 0x0000006862007388 */ /* 0x000fe80000000c00 */
[----:B------:R-:W-:Y:S01]  /*8090*/  STS.128 [R98+0x400], R60 ;  /* 0x0004003c62007388 */ /* 0x000fe20000000c00 */
[----:B------:R-:W-:Y:S06]  /*80a0*/  BAR.SYNC.DEFER_BLOCKING 0x0 ;  /* 0x0000000000007b1d */ /* 0x000fec0000010000 */
[----:B------:R-:W-:Y:S01]  /*80b0*/  @P3 STG.E desc[UR22][R70.64], R84 ;  /* 0x0000005446003986 */ /* 0x000fe2000c101916 */
[----:B------:R-:W-:-:S02]  /*80c0*/  ISETP.LT.AND P3, PT, R58, UR19, !P0 ;  /* 0x000000133a007c0c */ /* 0x000fc4000c761270 */
[----:B------:R-:W-:Y:S01]  /*80d0*/  LOP3.LUT R58, R69, 0x10, RZ, 0xfc, !PT ;  /* 0x00000010453a7812 */ /* 0x000fe200078efcff */
[----:B------:R-:W-:Y:S01]  /*80e0*/  @P5 STG.E desc[UR22][R88.64], R85 ;  /* 0x0000005558005986 */ /* 0x000fe2000c101916 */
[----:B------:R-:W-:Y:S02]  /*80f0*/  ISETP.LT.AND P5, PT, R59, UR19, !P0 ;  /* 0x000000133b007c0c */ /* 0x000fe4000c7a1270 */
[C---:B------:R-:W-:Y:S01]  /*8100*/  LOP3.LUT R59, R69.reuse, 0x12, RZ, 0xfc, !PT ;  /* 0x00000012453b7812 */ /* 0x040fe200078efcff */
[----:B------:R-:W-:Y:S01]  /*8110*/  @P2 STG.E desc[UR22][R90.64], R86 ;  /* 0x000000565a002986 */ /* 0x000fe2000c101916 */
[----:B------:R-:W-:Y:S02]  /*8120*/  ISETP.LT.AND P2, PT, R58, UR19, !P0 ;  /* 0x000000133a007c0c */ /* 0x000fe4000c741270 */
[----:B------:R-:W-:Y:S01]  /*8130*/  LOP3.LUT R58, R69, 0x14, RZ, 0xfc, !PT ;  /* 0x00000014453a7812 */ /* 0x000fe200078efcff */
[----:B------:R-:W-:Y:S01]  /*8140*/  @P4 STG.E desc[UR22][R92.64], R87 ;  /* 0x000000575c004986 */ /* 0x000fe2000c101916 */
[----:B------:R-:W-:-:S02]  /*8150*/  ISETP.LT.AND P4, PT, R59, UR19, !P0 ;  /* 0x000000133b007c0c */ /* 0x000fc4000c781270 */
[C---:B------:R-:W-:Y:S01]  /*8160*/  LOP3.LUT R59, R69.reuse, 0x16, RZ, 0xfc, !PT ;  /* 0x00000016453b7812 */ /* 0x040fe200078efcff */
[----:B--2---:R-:W-:Y:S01]  /*8170*/  @P1 STG.E desc[UR22][R94.64], R80 ;  /* 0x000000505e001986 */ /* 0x004fe2000c101916 */
[----:B------:R-:W-:Y:S02]  /*8180*/  ISETP.LT.AND P1, PT, R58, UR19, !P0 ;  /* 0x000000133a007c0c */ /* 0x000fe4000c721270 */
[----:B------:R-:W-:Y:S01]  /*8190*/  LOP3.LUT R58, R69, 0x18, RZ, 0xfc, !PT ;  /* 0x00000018453a7812 */ /* 0x000fe200078efcff */
[----:B------:R2:W-:Y:S01]  /*81a0*/  @P6 STG.E desc[UR22][R44.64], R81 ;  /* 0x000000512c006986 */ /* 0x0005e2000c101916 */
[----:B------:R-:W-:Y:S02]  /*81b0*/  ISETP.LT.AND P6, PT, R59, UR19, !P0 ;  /* 0x000000133b007c0c */ /* 0x000fe4000c7c1270 */
[----:B------:R-:W-:Y:S01]  /*81c0*/  LOP3.LUT R59, R69, 0x1a, RZ, 0xfc, !PT ;  /* 0x0000001a453b7812 */ /* 0x000fe200078efcff */
[----:B------:R1:W-:Y:S01]  /*81d0*/  @P3 STG.E desc[UR22][R46.64], R82 ;  /* 0x000000522e003986 */ /* 0x0003e2000c101916 */
[----:B------:R-:W-:-:S02]  /*81e0*/  ISETP.LT.AND P3, PT, R58, UR19, !P0 ;  /* 0x000000133a007c0c */ /* 0x000fc4000c761270 */
[----:B------:R-:W-:Y:S01]  /*81f0*/  LOP3.LUT R58, R69, 0x1c, RZ, 0xfc, !PT ;  /* 0x0000001c453a7812 */ /* 0x000fe200078efcff */
[----:B------:R-:W-:Y:S01]  /*8200*/  @P5 STG.E desc[UR22][R48.64], R83 ;  /* 0x0000005330005986 */ /* 0x000fe2000c101916 */
[----:B------:R-:W-:Y:S02]  /*8210*/  ISETP.LT.AND P5, PT, R59, UR19, !P0 ;  /* 0x000000133b007c0c */ /* 0x000fe4000c7a1270 */
[C---:B--2---:R-:W-:Y:S01]  /*8220*/  LOP3.LUT R44, R69.reuse, 0x1e, RZ, 0xfc, !PT ;  /* 0x0000001e452c7812 */ /* 0x044fe200078efcff */
[----:B---3--:R2:W-:Y:S01]  /*8230*/  @P2 STG.E desc[UR22][R50.64], R76 ;  /* 0x0000004c32002986 */ /* 0x0085e2000c101916 */
[----:B------:R-:W-:Y:S02]  /*8240*/  ISETP.LT.AND P2, PT, R58, UR19, !P0 ;  /* 0x000000133a007c0c */ /* 0x000fe4000c741270 */
[----:B-1----:R-:W-:Y:S01]  /*8250*/  LOP3.LUT R46, R69, 0x20, RZ, 0xfc, !PT ;  /* 0x00000020452e7812 */ /* 0x002fe200078efcff */
[----:B------:R-:W-:Y:S01]  /*8260*/  @P4 STG.E desc[UR22][R96.64], R77 ;  /* 0x0000004d60004986 */ /* 0x000fe2000c101916 */
[----:B------:R-:W-:-:S03]  /*8270*/  ISETP.LT.AND P4, PT, R44, UR19, !P0 ;  /* 0x000000132c007c0c */ /* 0x000fc6000c781270 */
[----:B------:R1:W-:Y:S01]  /*8280*/  @P1 STG.E desc[UR22][R52.64], R78 ;  /* 0x0000004e34001986 */ /* 0x0003e2000c101916 */
[-C--:B------:R-:W-:Y:S02]  /*8290*/  LEA R44, P1, R99, R2.reuse, 0x2 ;  /* 0x00000002632c7211 */ /* 0x080fe400078210ff */
[----:B--2---:R-:W-:Y:S01]  /*82a0*/  LOP3.LUT R51, R69, 0x22, RZ, 0xfc, !PT ;  /* 0x0000002245337812 */ /* 0x004fe200078efcff */
[----:B------:R-:W-:Y:S01]  /*82b0*/  @P6 STG.E desc[UR22][R54.64], R79 ;  /* 0x0000004f36006986 */ /* 0x000fe2000c101916 */
[-C--:B------:R-:W-:Y:S01]  /*82c0*/  LEA.HI.X.SX32 R45, R99, R3.reuse, 0x2, P1 ;  /* 0x00000003632d7211 */ /* 0x080fe200008f16ff */
[----:B------:R-:W-:Y:S01]  /*82d0*/  IMAD R99, R0, 0x2, R99 ;  /* 0x0000000200637824 */ /* 0x000fe200078e0263 */
[----:B------:R-:W-:Y:S01]  /*82e0*/  ISETP.LT.AND P1, PT, R46, UR19, !P0 ;  /* 0x000000132e007c0c */ /* 0x000fe2000c721270 */
[----:B----4-:R-:W-:Y:S01]  /*82f0*/  @P3 STG.E desc[UR22][R56.64], R72 ;  /* 0x0000004838003986 */ /* 0x010fe2000c101916 */
[----:B------:R-:W-:Y:S01]  /*8300*/  LOP3.LUT R50, R69, 0x24, RZ, 0xfc, !PT ;  /* 0x0000002445327812 */ /* 0x000fe200078efcff */
[C---:B------:R-:W-:Y:S01]  /*8310*/  IMAD R49, R0.reuse, 0x2, R99 ;  /* 0x0000000200317824 */ /* 0x040fe200078e0263 */
[----:B------:R-:W-:Y:S01]  /*8320*/  LEA R46, P3, R99, R2, 0x2 ;  /* 0x00000002632e7211 */ /* 0x000fe200078610ff */
[----:B------:R2:W-:Y:S01]  /*8330*/  @P5 STG.E desc[UR22][R44.64], R73 ;  /* 0x000000492c005986 */ /* 0x0005e2000c101916 */
[----:B------:R-:W-:Y:S01]  /*8340*/  ISETP.LT.AND P5, PT, R51, UR19, !P0 ;  /* 0x0000001333007c0c */ /* 0x000fe2000c7a1270 */
[----:B------:R-:W-:Y:S01]  /*8350*/  IMAD R51, R0, 0x2, R49 ;  /* 0x0000000200337824 */ /* 0x000fe200078e0231 */
[----:B------:R-:W-:-:S02]  /*8360*/  LEA.HI.X.SX32 R47, R99, R3, 0x2, P3 ;  /* 0x00000003632f7211 */ /* 0x000fc400018f16ff */
[CC--:B------:R-:W-:Y:S01]  /*8370*/  LEA R48, P6, R49.reuse, R2.reuse, 0x2 ;  /* 0x0000000231307211 */ /* 0x0c0fe200078c10ff */
[----:B-1----:R-:W-:Y:S01]  /*8380*/  IMAD R53, R0, 0x2, R51 ;  /* 0x0000000200357824 */ /* 0x002fe200078e0233 */
[----:B------:R-:W-:Y:S01]  /*8390*/  ISETP.LT.AND P3, PT, R50, UR19, !P0 ;  /* 0x0000001332007c0c */ /* 0x000fe2000c761270 */
[----:B------:R1:W-:Y:S01]  /*83a0*/  @P2 STG.E desc[UR22][R46.64], R74 ;  /* 0x0000004a2e002986 */ /* 0x0003e2000c101916 */
[----:B------:R-:W-:Y:S02]  /*83b0*/  LEA.HI.X.SX32 R49, R49, R3, 0x2, P6 ;  /* 0x0000000331317211 */ /* 0x000fe400030f16ff */
[-C--:B------:R-:W-:Y:S02]  /*83c0*/  LEA R50, P6, R53, R2.reuse, 0x2 ;  /* 0x0000000235327211 */ /* 0x080fe400078c10ff */
[----:B--2---:R-:W-:Y:S01]  /*83d0*/  LEA R44, P2, R51, R2, 0x2 ;  /* 0x00000002332c7211 */ /* 0x004fe200078410ff */
[----:B------:R2:W-:Y:S01]  /*83e0*/  @P4 STG.E desc[UR22][R48.64], R75 ;  /* 0x0000004b30004986 */ /* 0x0005e2000c101916 */
[----:B------:R-:W-:-:S02]  /*83f0*/  LOP3.LUT R54, R69, 0x26, RZ, 0xfc, !PT ;  /* 0x0000002645367812 */ /* 0x000fc400078efcff */
[-C--:B------:R-:W-:Y:S02]  /*8400*/  LEA.HI.X.SX32 R45, R51, R3.reuse, 0x2, P2 ;  /* 0x00000003332d7211 */ /* 0x080fe400010f16ff */
[----:B------:R-:W-:Y:S01]  /*8410*/  LEA.HI.X.SX32 R51, R53, R3, 0x2, P6 ;  /* 0x0000000335337211 */ /* 0x000fe200030f16ff */
[----:B------:R-:W-:Y:S01]  /*8420*/  IMAD R53, R0, 0x2, R53 ;  /* 0x0000000200357824 */ /* 0x000fe200078e0235 */
[----:B------:R-:W-:Y:S01]  /*8430*/  ISETP.LT.AND P4, PT, R54, UR19, !P0 ;  /* 0x0000001336007c0c */ /* 0x000fe2000c781270 */
[----:B-----5:R-:W-:Y:S01]  /*8440*/  @P1 STG.E desc[UR22][R44.64], R40 ;  /* 0x000000282c001986 */ /* 0x020fe2000c101916 */
[----:B------:R-:W-:Y:S02]  /*8450*/  LOP3.LUT R52, R69, 0x28, RZ, 0xfc, !PT ;  /* 0x0000002845347812 */ /* 0x000fe400078efcff */
[----:B-1----:R-:W-:Y:S01]  /*8460*/  LEA R46, P1, R53, R2, 0x2 ;  /* 0x00000002352e7211 */ /* 0x002fe200078210ff */
[----:B--2---:R-:W-:Y:S01]  /*8470*/  IMAD R49, R0, 0x2, R53 ;  /* 0x0000000200317824 */ /* 0x004fe200078e0235 */
[----:B------:R1:W-:Y:S01]  /*8480*/  @P5 STG.E desc[UR22][R50.64], R41 ;  /* 0x0000002932005986 */ /* 0x0003e2000c101916 */
[----:B------:R-:W-:-:S02]  /*8490*/  LOP3.LUT R54, R69, 0x2a, RZ, 0xfc, !PT ;  /* 0x0000002a45367812 */ /* 0x000fc400078efcff */
[-C--:B------:R-:W-:Y:S01]  /*84a0*/  LEA.HI.X.SX32 R47, R53, R3.reuse, 0x2, P1 ;  /* 0x00000003352f7211 */ /* 0x080fe200008f16ff */
[----:B------:R-:W-:Y:S01]  /*84b0*/  IMAD R53, R0, 0x2, R49 ;  /* 0x0000000200357824 */ /* 0x000fe200078e0231 */
[CC--:B------:R-:W-:Y:S02]  /*84c0*/  LEA R48, P6, R49.reuse, R2.reuse, 0x2 ;  /* 0x0000000231307211 */ /* 0x0c0fe400078c10ff */
[----:B------:R-:W-:Y:S01]  /*84d0*/  ISETP.LT.AND P2, PT, R52, UR19, !P0 ;  /* 0x0000001334007c0c */ /* 0x000fe2000c741270 */
[----:B------:R2:W-:Y:S01]  /*84e0*/  @P3 STG.E desc[UR22][R46.64], R42 ;  /* 0x0000002a2e003986 */ /* 0x0005e2000c101916 */
[----:B------:R-:W-:Y:S02]  /*84f0*/  LEA.HI.X.SX32 R49, R49, R3, 0x2, P6 ;  /* 0x0000000331317211 */ /* 0x000fe400030f16ff */
[----:B------:R-:W-:Y:S01]  /*8500*/  ISETP.LT.AND P5, PT, R54, UR19, !P0 ;  /* 0x0000001336007c0c */ /* 0x000fe2000c7a1270 */
[----:B-1----:R-:W-:Y:S01]  /*8510*/  IMAD R51, R0, 0x2, R53 ;  /* 0x0000000200337824 */ /* 0x002fe200078e0235 */
[----:B------:R-:W-:Y:S01]  /*8520*/  LOP3.LUT R45, R69, 0x2e, RZ, 0xfc, !PT ;  /* 0x0000002e452d7812 */ /* 0x000fe200078efcff */
[----:B------:R1:W-:Y:S01]  /*8530*/  @P4 STG.E desc[UR22][R48.64], R43 ;  /* 0x0000002b30004986 */ /* 0x0003e2000c101916 */
[----:B------:R-:W-:-:S02]  /*8540*/  LEA R40, P3, R53, R2, 0x2 ;  /* 0x0000000235287211 */ /* 0x000fc400078610ff */
[-C--:B------:R-:W-:Y:S02]  /*8550*/  LEA R44, P6, R51, R2.reuse, 0x2 ;  /* 0x00000002332c7211 */ /* 0x080fe400078c10ff */
[----:B------:R-:W-:Y:S02]  /*8560*/  ISETP.LT.AND P4, PT, R45, UR19, !P0 ;  /* 0x000000132d007c0c */ /* 0x000fe4000c781270 */
[----:B------:R-:W-:Y:S02]  /*8570*/  LOP3.LUT R52, R69, 0x2c, RZ, 0xfc, !PT ;  /* 0x0000002c45347812 */ /* 0x000fe400078efcff */
[-C--:B------:R-:W-:Y:S01]  /*8580*/  LEA.HI.X.SX32 R45, R51, R3.reuse, 0x2, P6 ;  /* 0x00000003332d7211 */ /* 0x080fe200030f16ff */
[----:B------:R-:W-:Y:S01]  /*8590*/  IMAD R51, R0, 0x2, R51 ;  /* 0x0000000200337824 */ /* 0x000fe200078e0233 */
[----:B------:R-:W-:Y:S02]  /*85a0*/  LEA.HI.X.SX32 R41, R53, R3, 0x2, P3 ;  /* 0x0000000335297211 */ /* 0x000fe400018f16ff */
[----:B------:R-:W-:Y:S01]  /*85b0*/  ISETP.LT.AND P1, PT, R52, UR19, !P0 ;  /* 0x0000001334007c0c */ /* 0x000fe2000c721270 */
[----:B--2---:R-:W-:Y:S01]  /*85c0*/  IMAD R47, R0, 0x2, R51 ;  /* 0x00000002002f7824 */ /* 0x004fe200078e0233 */
[----:B-1----:R-:W-:Y:S01]  /*85d0*/  LOP3.LUT R49, R69, 0x32, RZ, 0xfc, !PT ;  /* 0x0000003245317812 */ /* 0x002fe200078efcff */
[----:B------:R1:W-:Y:S01]  /*85e0*/  @P2 STG.E desc[UR22][R40.64], R36 ;  /* 0x0000002428002986 */ /* 0x0003e2000c101916 */
[----:B------:R-:W-:-:S02]  /*85f0*/  LEA R42, P2, R51, R2, 0x2 ;  /* 0x00000002332a7211 */ /* 0x000fc400078410ff */
[----:B------:R-:W-:Y:S01]  /*8600*/  LOP3.LUT R50, R69, 0x30, RZ, 0xfc, !PT ;  /* 0x0000003045327812 */ /* 0x000fe200078efcff */
[----:B------:R2:W-:Y:S01]  /*8610*/  @P5 STG.E desc[UR22][R44.64], R37 ;  /* 0x000000252c005986 */ /* 0x0005e2000c101916 */
[----:B------:R-:W-:Y:S01]  /*8620*/  ISETP.LT.AND P5, PT, R49, UR19, !P0 ;  /* 0x0000001331007c0c */ /* 0x000fe2000c7a1270 */
[----:B------:R-:W-:Y:S01]  /*8630*/  IMAD R49, R0, 0x2, R47 ;  /* 0x0000000200317824 */ /* 0x000fe200078e022f */
[-C--:B------:R-:W-:Y:S01]  /*8640*/  LEA R46, P6, R47, R2.reuse, 0x2 ;  /* 0x000000022f2e7211 */ /* 0x080fe200078c10ff */
[----:B------:R-:W3:Y:S01]  /*8650*/  LDS.128 R52, [R68] ;  /* 0x0000000044347984 */ /* 0x000ee20000000c00 */
[-C--:B------:R-:W-:Y:S02]  /*8660*/  LEA.HI.X.SX32 R43, R51, R3.reuse, 0x2, P2 ;  /* 0x00000003332b7211 */ /* 0x080fe400010f16ff */
[----:B------:R-:W-:Y:S02]  /*8670*/  ISETP.LT.AND P3, PT, R50, UR19, !P0 ;  /* 0x0000001332007c0c */ /* 0x000fe4000c761270 */
[----:B------:R-:W-:Y:S01]  /*8680*/  LEA.HI.X.SX32 R47, R47, R3, 0x2, P6 ;  /* 0x000000032f2f7211 */ /* 0x000fe200030f16ff */
[----:B------:R4:W-:Y:S01]  /*8690*/  @P1 STG.E desc[UR22][R42.64], R38 ;  /* 0x000000262a001986 */ /* 0x0009e2000c101916 */
[----:B-1----:R-:W-:Y:S01]  /*86a0*/  LOP3.LUT R41, R69, 0x36, RZ, 0xfc, !PT ;  /* 0x0000003645297812 */ /* 0x002fe200078efcff */
[----:B--2---:R-:W-:Y:S01]  /*86b0*/  IMAD R45, R0, 0x2, R49 ;  /* 0x00000002002d7824 */ /* 0x004fe200078e0231 */
[----:B------:R-:W-:Y:S01]  /*86c0*/  LEA R36, P1, R49, R2, 0x2 ;  /* 0x0000000231247211 */ /* 0x000fe200078210ff */
[----:B------:R1:W-:Y:S01]  /*86d0*/  @P4 STG.E desc[UR22][R46.64], R39 ;  /* 0x000000272e004986 */ /* 0x0003e2000c101916 */
[----:B------:R-:W-:-:S02]  /*86e0*/  ISETP.LT.AND P4, PT, R41, UR19, !P0 ;  /* 0x0000001329007c0c */ /* 0x000fc4000c781270 */
[-C--:B------:R-:W-:Y:S02]  /*86f0*/  LEA R40, P6, R45, R2.reuse, 0x2 ;  /* 0x000000022d287211 */ /* 0x080fe400078c10ff */
[-C--:B------:R-:W-:Y:S02]  /*8700*/  LEA.HI.X.SX32 R37, R49, R3.reuse, 0x2, P1 ;  /* 0x0000000331257211 */ /* 0x080fe400008f16ff */
[----:B------:R-:W-:Y:S01]  /*8710*/  LEA.HI.X.SX32 R41, R45, R3, 0x2, P6 ;  /* 0x000000032d297211 */ /* 0x000fe200030f16ff */
[C---:B------:R-:W-:Y:S01]  /*8720*/  IMAD R45, R0.reuse, 0x2, R45 ;  /* 0x00000002002d7824 */ /* 0x040fe200078e022d */
[C---:B------:R-:W-:Y:S01]  /*8730*/  LOP3.LUT R48, R69.reuse, 0x34, RZ, 0xfc, !PT ;  /* 0x0000003445307812 */ /* 0x040fe200078efcff */
[----:B------:R2:W-:Y:S01]  /*8740*/  @P3 STG.E desc[UR22][R36.64], R32 ;  /* 0x0000002024003986 */ /* 0x0005e2000c101916 */
[----:B------:R-:W-:Y:S01]  /*8750*/  LOP3.LUT R44, R69, 0x38, RZ, 0xfc, !PT ;  /* 0x00000038452c7812 */ /* 0x000fe200078efcff */
[----:B----4-:R-:W-:Y:S01]  /*8760*/  IMAD R43, R0, 0x2, R45 ;  /* 0x00000002002b7824 */ /* 0x010fe200078e022d */
[----:B------:R-:W-:Y:S01]  /*8770*/  ISETP.LT.AND P2, PT, R48, UR19, !P0 ;  /* 0x0000001330007c0c */ /* 0x000fe2000c741270 */
[----:B------:R4:W-:Y:S01]  /*8780*/  @P5 STG.E desc[UR22][R40.64], R33 ;  /* 0x0000002128005986 */ /* 0x0009e2000c101916 */
[----:B------:R-:W-:-:S02]  /*8790*/  LEA R38, P3, R45, R2, 0x2 ;  /* 0x000000022d267211 */ /* 0x000fc400078610ff */
[-C--:B------:R-:W-:Y:S02]  /*87a0*/  LEA R42, P6, R43, R2.reuse, 0x2 ;  /* 0x000000022b2a7211 */ /* 0x080fe400078c10ff */
[-C--:B-1----:R-:W-:Y:S01]  /*87b0*/  LEA.HI.X.SX32 R39, R45, R3.reuse, 0x2, P3 ;  /* 0x000000032d277211 */ /* 0x082fe200018f16ff */
[----:B------:R-:W-:Y:S01]  /*87c0*/  IMAD R45, R0, 0x2, R43 ;  /* 0x00000002002d7824 */ /* 0x000fe200078e022b */
[----:B------:R-:W-:Y:S02]  /*87d0*/  ISETP.LT.AND P1, PT, R44, UR19, !P0 ;  /* 0x000000132c007c0c */ /* 0x000fe4000c721270 */
[----:B------:R-:W-:Y:S02]  /*87e0*/  LEA.HI.X.SX32 R43, R43, R3, 0x2, P6 ;  /* 0x000000032b2b7211 */ /* 0x000fe400030f16ff */
[----:B--2---:R-:W-:Y:S01]  /*87f0*/  LOP3.LUT R37, R69, 0x3e, RZ, 0xfc, !PT ;  /* 0x0000003e45257812 */ /* 0x004fe200078efcff */
[----:B----4-:R-:W-:Y:S01]  /*8800*/  IMAD R41, R0, 0x2, R45 ;  /* 0x0000000200297824 */ /* 0x010fe200078e022d */
[----:B------:R1:W-:Y:S01]  /*8810*/  @P2 STG.E desc[UR22][R38.64], R34 ;  /* 0x0000002226002986 */ /* 0x0003e2000c101916 */
[----:B------:R-:W-:-:S02]  /*8820*/  LEA R32, P2, R45, R2, 0x2 ;  /* 0x000000022d207211 */ /* 0x000fc400078410ff */
[----:B------:R-:W-:Y:S01]  /*8830*/  LOP3.LUT R46, R69, 0x3a, RZ, 0xfc, !PT ;  /* 0x0000003a452e7812 */ /* 0x000fe200078efcff */
[----:B------:R2:W-:Y:S01]  /*8840*/  @P4 STG.E desc[UR22][R42.64], R35 ;  /* 0x000000232a004986 */ /* 0x0005e2000c101916 */
[-C--:B------:R-:W-:Y:S02]  /*8850*/  LEA R36, P6, R41, R2.reuse, 0x2 ;  /* 0x0000000229247211 */ /* 0x080fe400078c10ff */
[----:B------:R-:W-:Y:S02]  /*8860*/  ISETP.LT.AND P4, PT, R37, UR19, !P0 ;  /* 0x0000001325007c0c */ /* 0x000fe4000c781270 */
[-C--:B------:R-:W-:Y:S02]  /*8870*/  LEA.HI.X.SX32 R33, R45, R3.reuse, 0x2, P2 ;  /* 0x000000032d217211 */ /* 0x080fe400010f16ff */
[----:B------:R-:W-:Y:S01]  /*8880*/  LEA.HI.X.SX32 R37, R41, R3, 0x2, P6 ;  /* 0x0000000329257211 */ /* 0x000fe200030f16ff */
[----:B------:R-:W-:Y:S01]  /*8890*/  IMAD R41, R0, 0x2, R41 ;  /* 0x0000000200297824 */ /* 0x000fe200078e0229 */
[----:B------:R-:W-:Y:S01]  /*88a0*/  LOP3.LUT R44, R69, 0x3c, RZ, 0xfc, !PT ;  /* 0x0000003c452c7812 */ /* 0x000fe200078efcff */
[----:B---3--:R3:W-:Y:S01]  /*88b0*/  @P1 STG.E desc[UR22][R32.64], R52 ;  /* 0x0000003420001986 */ /* 0x0087e2000c101916 */
[----:B------:R-:W-:Y:S01]  /*88c0*/  ISETP.LT.AND P5, PT, R46, UR19, !P0 ;  /* 0x000000132e007c0c */ /* 0x000fe2000c7a1270 */
[----:B-1----:R-:W-:Y:S01]  /*88d0*/  IMAD R39, R0, 0x2, R41 ;  /* 0x0000000200277824 */ /* 0x002fe200078e0229 */
[----:B------:R-:W-:-:S02]  /*88e0*/  LEA R34, P1, R41, R2, 0x2 ;  /* 0x0000000229227211 */ /* 0x000fc400078210ff */
[----:B------:R-:W-:Y:S02]  /*88f0*/  ISETP.LT.AND P3, PT, R44, UR19, !P0 ;  /* 0x000000132c007c0c */ /* 0x000fe4000c761270 */
[----:B--2---:R-:W-:Y:S01]  /*8900*/  LEA.HI.X.SX32 R35, R41, R3, 0x2, P1 ;  /* 0x0000000329237211 */ /* 0x004fe200008f16ff */
[C---:B------:R-:W-:Y:S01]  /*8910*/  IMAD R41, R0.reuse, 0x2, R39 ;  /* 0x0000000200297824 */ /* 0x040fe200078e0227 */
[----:B------:R-:W-:Y:S02]  /*8920*/  LOP3.LUT R40, R69, 0x40, RZ, 0xfc, !PT ;  /* 0x0000004045287812 */ /* 0x000fe400078efcff */
[----:B------:R-:W-:Y:S01]  /*8930*/  LEA R38, P6, R39, R2, 0x2 ;  /* 0x0000000227267211 */ /* 0x000fe200078c10ff */
[----:B------:R-:W-:Y:S01]  /*8940*/  IMAD R43, R0, 0x2, R41 ;  /* 0x00000002002b7824 */ /* 0x000fe200078e0229 */
[----:B------:R-:W-:Y:S01]  /*8950*/  LOP3.LUT R42, R69, 0x42, RZ, 0xfc, !PT ;  /* 0x00000042452a7812 */ /* 0x000fe200078efcff */
[----:B------:R1:W-:Y:S01]  /*8960*/  @P5 STG.E desc[UR22][R36.64], R53 ;  /* 0x0000003524005986 */ /* 0x0003e2000c101916 */
[----:B------:R-:W-:-:S02]  /*8970*/  ISETP.LT.AND P2, PT, R40, UR19, !P0 ;  /* 0x0000001328007c0c */ /* 0x000fc4000c741270 */
[-C--:B------:R-:W-:Y:S01]  /*8980*/  LEA.HI.X.SX32 R39, R39, R3.reuse, 0x2, P6 ;  /* 0x0000000327277211 */ /* 0x080fe200030f16ff */
[----:B------:R-:W-:Y:S01]  /*8990*/  @P3 STG.E desc[UR22][R34.64], R54 ;  /* 0x0000003622003986 */ /* 0x000fe2000c101916 */
[----:B------:R-:W-:Y:S02]  /*89a0*/  ISETP.LT.AND P5, PT, R42, UR19, !P0 ;  /* 0x000000132a007c0c */ /* 0x000fe4000c7a1270 */
[----:B---3--:R-:W-:Y:S01]  /*89b0*/  LEA R32, P3, R41, R2, 0x2 ;  /* 0x0000000229207211 */ /* 0x008fe200078610ff */
[----:B------:R2:W-:Y:S01]  /*89c0*/  @P4 STG.E desc[UR22][R38.64], R55 ;  /* 0x0000003726004986 */ /* 0x0005e2000c101916 */
[----:B------:R-:W-:Y:S02]  /*89d0*/  LOP3.LUT R40, R69, 0x44, RZ, 0xfc, !PT ;  /* 0x0000004445287812 */ /* 0x000fe400078efcff */
[----:B------:R-:W-:Y:S02]  /*89e0*/  LEA.HI.X.SX32 R33, R41, R3, 0x2, P3 ;  /* 0x0000000329217211 */ /* 0x000fe400018f16ff */
[----:B-1----:R-:W-:-:S02]  /*89f0*/  LOP3.LUT R37, R69, 0x46, RZ, 0xfc, !PT ;  /* 0x0000004645257812 */ /* 0x002fc400078efcff */
[-C--:B------:R-:W-:Y:S01]  /*8a00*/  LEA R36, P6, R43, R2.reuse, 0x2 ;  /* 0x000000022b247211 */ /* 0x080fe200078c10ff */
[----:B------:R-:W-:Y:S01]  /*8a10*/  @P2 STG.E desc[UR22][R32.64], R4 ;  /* 0x0000000420002986 */ /* 0x000fe2000c101916 */
[----:B------:R-:W-:Y:S02]  /*8a20*/  ISETP.LT.AND P4, PT, R37, UR19, !P0 ;  /* 0x0000001325007c0c */ /* 0x000fe4000c781270 */
[----:B------:R-:W-:Y:S01]  /*8a30*/  LEA.HI.X.SX32 R37, R43, R3, 0x2, P6 ;  /* 0x000000032b257211 */ /* 0x000fe200030f16ff */
[----:B------:R-:W-:Y:S01]  /*8a40*/  IMAD R43, R0, 0x2, R43 ;  /* 0x00000002002b7824 */ /* 0x000fe200078e022b */
[----:B------:R-:W-:Y:S02]  /*8a50*/  ISETP.LT.AND P1, PT, R40, UR19, !P0 ;  /* 0x0000001328007c0c */ /* 0x000fe4000c721270 */
[----:B------:R-:W-:Y:S01]  /*8a60*/  LOP3.LUT R41, R69, 0x4a, RZ, 0xfc, !PT ;  /* 0x0000004a45297812 */ /* 0x000fe200078efcff */
[----:B--2---:R-:W-:Y:S01]  /*8a70*/  IMAD R39, R0, 0x2, R43 ;  /* 0x0000000200277824 */ /* 0x004fe200078e022b */
[----:B------:R1:W-:Y:S01]  /*8a80*/  @P5 STG.E desc[UR22][R36.64], R5 ;  /* 0x0000000524005986 */ /* 0x0003e2000c101916 */
[----:B------:R-:W-:-:S02]  /*8a90*/  LEA R34, P2, R43, R2, 0x2 ;  /* 0x000000022b227211 */ /* 0x000fc400078410ff */
[----:B------:R-:W-:Y:S01]  /*8aa0*/  ISETP.LT.AND P5, PT, R41, UR19, !P0 ;  /* 0x0000001329007c0c */ /* 0x000fe2000c7a1270 */
[----:B------:R-:W-:Y:S01]  /*8ab0*/  IMAD R41, R0, 0x2, R39 ;  /* 0x0000000200297824 */ /* 0x000fe200078e0227 */
[----:B------:R-:W-:Y:S02]  /*8ac0*/  LOP3.LUT R40, R69, 0x48, RZ, 0xfc, !PT ;  /* 0x0000004845287812 */ /* 0x000fe400078efcff */
[----:B------:R-:W-:Y:S02]  /*8ad0*/  LEA R38, P6, R39, R2, 0x2 ;  /* 0x0000000227267211 */ /* 0x000fe400078c10ff */
[-C--:B------:R-:W-:Y:S02]  /*8ae0*/  LEA.HI.X.SX32 R35, R43, R3.reuse, 0x2, P2 ;  /* 0x000000032b237211 */ /* 0x080fe400010f16ff */
[----:B------:R-:W-:Y:S01]  /*8af0*/  ISETP.LT.AND P3, PT, R40, UR19, !P0 ;  /* 0x0000001328007c0c */ /* 0x000fe2000c761270 */
[----:B-1----:R-:W-:Y:S01]  /*8b00*/  IMAD R37, R0, 0x2, R41 ;  /* 0x0000000200257824 */ /* 0x002fe200078e0229 */
[----:B------:R-:W-:Y:S01]  /*8b10*/  LEA.HI.X.SX32 R39, R39, R3, 0x2, P6 ;  /* 0x0000000327277211 */ /* 0x000fe200030f16ff */
[----:B------:R1:W-:Y:S01]  /*8b20*/  @P1 STG.E desc[UR22][R34.64], R6 ;  /* 0x0000000622001986 */ /* 0x0003e2000c101916 */
[----:B------:R-:W-:-:S02]  /*8b30*/  LOP3.LUT R33, R69, 0x4e, RZ, 0xfc, !PT ;  /* 0x0000004e45217812 */ /* 0x000fc400078efcff */
[-C--:B------:R-:W-:Y:S01]  /*8b40*/  LEA R4, P1, R41, R2.reuse, 0x2 ;  /* 0x0000000229047211 */ /* 0x080fe200078210ff */
[----:B------:R2:W-:Y:S01]  /*8b50*/  @P4 STG.E desc[UR22][R38.64], R7 ;  /* 0x0000000726004986 */ /* 0x0005e2000c101916 */
[-C--:B------:R-:W-:Y:S02]  /*8b60*/  LEA R32, P6, R37, R2.reuse, 0x2 ;  /* 0x0000000225207211 */ /* 0x080fe400078c10ff */
[----:B------:R-:W-:Y:S02]  /*8b70*/  ISETP.LT.AND P4, PT, R33, UR19, !P0 ;  /* 0x0000001321007c0c */ /* 0x000fe4000c781270 */
[-C--:B------:R-:W-:Y:S02]  /*8b80*/  LEA.HI.X.SX32 R5, R41, R3.reuse, 0x2, P1 ;  /* 0x0000000329057211 */ /* 0x080fe400008f16ff */
[----:B------:R-:W-:Y:S01]  /*8b90*/  LEA.HI.X.SX32 R33, R37, R3, 0x2, P6 ;  /* 0x0000000325217211 */ /* 0x000fe200030f16ff */
[C---:B------:R-:W-:Y:S01]  /*8ba0*/  IMAD R37, R0.reuse, 0x2, R37 ;  /* 0x0000000200257824 */ /* 0x040fe200078e0225 */
[C---:B------:R-:W-:Y:S01]  /*8bb0*/  LOP3.LUT R40, R69.reuse, 0x4c, RZ, 0xfc, !PT ;  /* 0x0000004c45287812 */ /* 0x040fe200078efcff */
[----:B------:R-:W-:Y:S01]  /*8bc0*/  @P3 STG.E desc[UR22][R4.64], R8 ;  /* 0x0000000804003986 */ /* 0x000fe2000c101916 */
[----:B------:R-:W-:Y:S01]  /*8bd0*/  LOP3.LUT R36, R69, 0x50, RZ, 0xfc, !PT ;  /* 0x0000005045247812 */ /* 0x000fe200078efcff */
[----:B-1----:R-:W-:Y:S01]  /*8be0*/  IMAD R35, R0, 0x2, R37 ;  /* 0x0000000200237824 */ /* 0x002fe200078e0225 */
[----:B------:R-:W-:Y:S01]  /*8bf0*/  ISETP.LT.AND P2, PT, R40, UR19, !P0 ;  /* 0x0000001328007c0c */ /* 0x000fe2000c741270 */
[----:B------:R1:W-:Y:S01]  /*8c00*/  @P5 STG.E desc[UR22][R32.64], R9 ;  /* 0x0000000920005986 */ /* 0x0003e2000c101916 */
[----:B------:R-:W-:-:S02]  /*8c10*/  LEA R6, P3, R37, R2, 0x2 ;  /* 0x0000000225067211 */ /* 0x000fc400078610ff */
[----:B------:R-:W-:Y:S02]  /*8c20*/  LEA R34, P6, R35, R2, 0x2 ;  /* 0x0000000223227211 */ /* 0x000fe400078c10ff */
[-C--:B--2---:R-:W-:Y:S01]  /*8c30*/  LEA.HI.X.SX32 R7, R37, R3.reuse, 0x2, P3 ;  /* 0x0000000325077211 */ /* 0x084fe200018f16ff */
[----:B------:R-:W-:Y:S01]  /*8c40*/  IMAD R37, R0, 0x2, R35 ;  /* 0x0000000200257824 */ /* 0x000fe200078e0223 */
[----:B------:R-:W-:Y:S02]  /*8c50*/  ISETP.LT.AND P1, PT, R36, UR19, !P0 ;  /* 0x0000001324007c0c */ /* 0x000fe4000c721270 */
[----:B------:R-:W-:Y:S02]  /*8c60*/  LEA.HI.X.SX32 R35, R35, R3, 0x2, P6 ;  /* 0x0000000323237211 */ /* 0x000fe400030f16ff */
[C---:B------:R-:W-:Y:S01]  /*8c70*/  LOP3.LUT R38, R69.reuse, 0x52, RZ, 0xfc, !PT ;  /* 0x0000005245267812 */ /* 0x040fe200078efcff */
[----:B-1----:R-:W-:Y:S01]  /*8c80*/  IMAD R33, R0, 0x2, R37 ;  /* 0x0000000200217824 */ /* 0x002fe200078e0225 */
[----:B------:R-:W-:Y:S01]  /*8c90*/  @P2 STG.E desc[UR22][R6.64], R10 ;  /* 0x0000000a06002986 */ /* 0x000fe2000c101916 */
[----:B------:R-:W-:-:S02]  /*8ca0*/  LOP3.LUT R9, R69, 0x56, RZ, 0xfc, !PT ;  /* 0x0000005645097812 */ /* 0x000fc400078efcff */
[-C--:B------:R-:W-:Y:S01]  /*8cb0*/  LEA R4, P2, R37, R2.reuse, 0x2 ;  /* 0x0000000225047211 */ /* 0x080fe200078410ff */
[----:B------:R1:W-:Y:S01]  /*8cc0*/  @P4 STG.E desc[UR22][R34.64], R11 ;  /* 0x0000000b22004986 */ /* 0x0003e2000c101916 */
[-C--:B------:R-:W-:Y:S02]  /*8cd0*/  LEA R8, P6, R33, R2.reuse, 0x2 ;  /* 0x0000000221087211 */ /* 0x080fe400078c10ff */
[----:B------:R-:W-:Y:S02]  /*8ce0*/  ISETP.LT.AND P4, PT, R9, UR19, !P0 ;  /* 0x0000001309007c0c */ /* 0x000fe4000c781270 */
[----:B------:R-:W-:Y:S02]  /*8cf0*/  LOP3.LUT R36, R69, 0x54, RZ, 0xfc, !PT ;  /* 0x0000005445247812 */ /* 0x000fe400078efcff */
[-C--:B------:R-:W-:Y:S02]  /*8d00*/  LEA.HI.X.SX32 R5, R37, R3.reuse, 0x2, P2 ;  /* 0x0000000325057211 */ /* 0x080fe400010f16ff */
[----:B------:R-:W-:Y:S01]  /*8d10*/  LEA.HI.X.SX32 R9, R33, R3, 0x2, P6 ;  /* 0x0000000321097211 */ /* 0x000fe200030f16ff */
[----:B------:R-:W-:Y:S01]  /*8d20*/  IMAD R33, R0, 0x2, R33 ;  /* 0x0000000200217824 */ /* 0x000fe200078e0221 */
[----:B------:R-:W-:Y:S01]  /*8d30*/  ISETP.LT.AND P5, PT, R38, UR19, !P0 ;  /* 0x0000001326007c0c */ /* 0x000fe2000c7a1270 */
[----:B------:R2:W-:Y:S01]  /*8d40*/  @P1 STG.E desc[UR22][R4.64], R12 ;  /* 0x0000000c04001986 */ /* 0x0005e2000c101916 */
[----:B------:R-:W-:Y:S01]  /*8d50*/  ISETP.LT.AND P3, PT, R36, UR19, !P0 ;  /* 0x0000001324007c0c */ /* 0x000fe2000c761270 */
[----:B-1----:R-:W-:Y:S01]  /*8d60*/  IMAD R11, R0, 0x2, R33 ;  /* 0x00000002000b7824 */ /* 0x002fe200078e0221 */
[----:B------:R-:W-:-:S02]  /*8d70*/  LEA R6, P1, R33, R2, 0x2 ;  /* 0x0000000221067211 */ /* 0x000fc400078210ff */
[----:B------:R-:W-:Y:S02]  /*8d80*/  LOP3.LUT R32, R69, 0x58, RZ, 0xfc, !PT ;  /* 0x0000005845207812 */ /* 0x000fe400078efcff */
[-C--:B------:R-:W-:Y:S02]  /*8d90*/  LEA R10, P6, R11, R2.reuse, 0x2 ;  /* 0x000000020b0a7211 */ /* 0x080fe400078c10ff */
[-C--:B------:R-:W-:Y:S01]  /*8da0*/  LEA.HI.X.SX32 R7, R33, R3.reuse, 0x2, P1 ;  /* 0x0000000321077211 */ /* 0x080fe200008f16ff */
[----:B------:R-:W-:Y:S01]  /*8db0*/  IMAD R33, R0, 0x2, R11 ;  /* 0x0000000200217824 */ /* 0x000fe200078e020b */
[----:B------:R-:W-:Y:S01]  /*8dc0*/  LEA.HI.X.SX32 R11, R11, R3, 0x2, P6 ;  /* 0x000000030b0b7211 */ /* 0x000fe200030f16ff */
[----:B------:R1:W-:Y:S01]  /*8dd0*/  @P5 STG.E desc[UR22][R8.64], R13 ;  /* 0x0000000d08005986 */ /* 0x0003e2000c101916 */
[----:B------:R-:W-:Y:S02]  /*8de0*/  ISETP.LT.AND P2, PT, R32, UR19, !P0 ;  /* 0x0000001320007c0c */ /* 0x000fe4000c741270 */
[----:B------:R-:W-:Y:S01]  /*8df0*/  LOP3.LUT R34, R69, 0x5a, RZ, 0xfc, !PT ;  /* 0x0000005a45227812 */ /* 0x000fe200078efcff */
[----:B------:R3:W-:Y:S01]  /*8e00*/  @P3 STG.E desc[UR22][R6.64], R14 ;  /* 0x0000000e06003986 */ /* 0x0007e2000c101916 */
[----:B--2---:R-:W-:-:S02]  /*8e10*/  LEA R4, P3, R33, R2, 0x2 ;  /* 0x0000000221047211 */ /* 0x004fc400078610ff */
[----:B------:R-:W-:Y:S01]  /*8e20*/  LOP3.LUT R32, R69, 0x5c, RZ, 0xfc, !PT ;  /* 0x0000005c45207812 */ /* 0x000fe200078efcff */
[----:B------:R2:W-:Y:S01]  /*8e30*/  @P4 STG.E desc[UR22][R10.64], R15 ;  /* 0x0000000f0a004986 */ /* 0x0005e2000c101916 */
[----:B------:R-:W-:Y:S02]  /*8e40*/  LEA.HI.X.SX32 R5, R33, R3, 0x2, P3 ;  /* 0x0000000321057211 */ /* 0x000fe400018f16ff */
[----:B------:R-:W-:Y:S01]  /*8e50*/  ISETP.LT.AND P5, PT, R34, UR19, !P0 ;  /* 0x0000001322007c0c */ /* 0x000fe2000c7a1270 */
[----:B-1----:R-:W-:Y:S01]  /*8e60*/  IMAD R13, R0, 0x2, R33 ;  /* 0x00000002000d7824 */ /* 0x002fe200078e0221 */
[----:B------:R-:W-:Y:S01]  /*8e70*/  LOP3.LUT R9, R69, 0x5e, RZ, 0xfc, !PT ;  /* 0x0000005e45097812 */ /* 0x000fe200078efcff */
[----:B------:R1:W-:Y:S01]  /*8e80*/  @P2 STG.E desc[UR22][R4.64], R16 ;  /* 0x0000001004002986 */ /* 0x0003e2000c101916 */
[----:B------:R-:W-:Y:S02]  /*8e90*/  ISETP.LT.AND P1, PT, R32, UR19, !P0 ;  /* 0x0000001320007c0c */ /* 0x000fe4000c721270 */
[----:B------:R-:W-:-:S02]  /*8ea0*/  LEA R8, P4, R13, R2, 0x2 ;  /* 0x000000020d087211 */ /* 0x000fc400078810ff */
[----:B------:R-:W-:Y:S02]  /*8eb0*/  ISETP.LT.AND P3, PT, R9, UR19, !P0 ;  /* 0x0000001309007c0c */ /* 0x000fe4000c761270 */
[----:B------:R-:W-:Y:S01]  /*8ec0*/  LEA.HI.X.SX32 R9, R13, R3, 0x2, P4 ;  /* 0x000000030d097211 */ /* 0x000fe200020f16ff */
[C---:B------:R-:W-:Y:S01]  /*8ed0*/  IMAD R13, R0.reuse, 0x2, R13 ;  /* 0x00000002000d7824 */ /* 0x040fe200078e020d */
[C---:B------:R-:W-:Y:S02]  /*8ee0*/  LOP3.LUT R12, R69.reuse, 0x60, RZ, 0xfc, !PT ;  /* 0x00000060450c7812 */ /* 0x040fe400078efcff */
[----:B---3--:R-:W-:Y:S01]  /*8ef0*/  LOP3.LUT R14, R69, 0x62, RZ, 0xfc, !PT ;  /* 0x00000062450e7812 */ /* 0x008fe200078efcff */
[----:B--2---:R-:W-:Y:S01]  /*8f00*/  IMAD R11, R0, 0x2, R13 ;  /* 0x00000002000b7824 */ /* 0x004fe200078e020d */
[----:B------:R-:W-:Y:S01]  /*8f10*/  LEA R6, P2, R13, R2, 0x2 ;  /* 0x000000020d067211 */ /* 0x000fe200078410ff */
[----:B------:R2:W-:Y:S01]  /*8f20*/  @P5 STG.E desc[UR22][R8.64], R17 ;  /* 0x0000001108005986 */ /* 0x0005e2000c101916 */
[----:B------:R-:W-:-:S02]  /*8f30*/  ISETP.LT.AND P4, PT, R12, UR19, !P0 ;  /* 0x000000130c007c0c */ /* 0x000fc4000c781270 */
[-C--:B------:R-:W-:Y:S01]  /*8f40*/  LEA.HI.X.SX32 R7, R13, R3.reuse, 0x2, P2 ;  /* 0x000000030d077211 */ /* 0x080fe200010f16ff */
[----:B------:R-:W-:Y:S01]  /*8f50*/  IMAD R13, R0, 0x2, R11 ;  /* 0x00000002000d7824 */ /* 0x000fe200078e020b */
[CC--:B------:R-:W-:Y:S02]  /*8f60*/  LEA R10, P6, R11.reuse, R2.reuse, 0x2 ;  /* 0x000000020b0a7211 */ /* 0x0c0fe400078c10ff */
[----:B------:R-:W-:Y:S01]  /*8f70*/  ISETP.LT.AND P5, PT, R14, UR19, !P0 ;  /* 0x000000130e007c0c */ /* 0x000fe2000c7a1270 */
[----:B------:R-:W-:Y:S01]  /*8f80*/  IMAD R15, R0, 0x2, R13 ;  /* 0x00000002000f7824 */ /* 0x000fe200078e020d */
[----:B------:R-:W-:Y:S01]  /*8f90*/  LEA.HI.X.SX32 R11, R11, R3, 0x2, P6 ;  /* 0x000000030b0b7211 */ /* 0x000fe200030f16ff */
[----:B------:R-:W-:Y:S01]  /*8fa0*/  @P1 STG.E desc[UR22][R6.64], R18 ;  /* 0x0000001206001986 */ /* 0x000fe2000c101916 */
[-C--:B-1----:R-:W-:Y:S02]  /*8fb0*/  LEA R4, P1, R13, R2.reuse, 0x2 ;  /* 0x000000020d047211 */ /* 0x082fe400078210ff */
[----:B--2---:R-:W-:Y:S01]  /*8fc0*/  LOP3.LUT R9, R69, 0x66, RZ, 0xfc, !PT ;  /* 0x0000006645097812 */ /* 0x004fe200078efcff */
[----:B------:R1:W-:Y:S01]  /*8fd0*/  @P3 STG.E desc[UR22][R10.64], R19 ;  /* 0x000000130a003986 */ /* 0x0003e2000c101916 */
[----:B------:R-:W-:-:S02]  /*8fe0*/  LEA R8, P6, R15, R2, 0x2 ;  /* 0x000000020f087211 */ /* 0x000fc400078c10ff */
[----:B------:R-:W-:Y:S02]  /*8ff0*/  ISETP.LT.AND P3, PT, R9, UR19, !P0 ;  /* 0x0000001309007c0c */ /* 0x000fe4000c761270 */
[-C--:B------:R-:W-:Y:S01]  /*9000*/  LEA.HI.X.SX32 R9, R15, R3.reuse, 0x2, P6 ;  /* 0x000000030f097211 */ /* 0x080fe200030f16ff */
[C---:B------:R-:W-:Y:S01]  /*9010*/  IMAD R15, R0.reuse, 0x2, R15 ;  /* 0x00000002000f7824 */ /* 0x040fe200078e020f */
[----:B------:R-:W-:Y:S02]  /*9020*/  LEA.HI.X.SX32 R5, R13, R3, 0x2, P1 ;  /* 0x000000030d057211 */ /* 0x000fe400008f16ff */
[C---:B------:R-:W-:Y:S02]  /*9030*/  LOP3.LUT R12, R69.reuse, 0x64, RZ, 0xfc, !PT ;  /* 0x00000064450c7812 */ /* 0x040fe400078efcff */
[----:B------:R-:W-:Y:S01]  /*9040*/  LOP3.LUT R13, R69, 0x6a, RZ, 0xfc, !PT ;  /* 0x0000006a450d7812 */ /* 0x000fe200078efcff */
[----:B-1----:R-:W-:Y:S01]  /*9050*/  IMAD R11, R0, 0x2, R15 ;  /* 0x00000002000b7824 */ /* 0x002fe200078e020f */
[----:B------:R-:W-:Y:S01]  /*9060*/  ISETP.LT.AND P2, PT, R12, UR19, !P0 ;  /* 0x000000130c007c0c */ /* 0x000fe2000c741270 */
[----:B------:R1:W-:Y:S01]  /*9070*/  @P4 STG.E desc[UR22][R4.64], R20 ;  /* 0x0000001404004986 */ /* 0x0003e2000c101916 */
[----:B------:R-:W-:-:S02]  /*9080*/  LEA R6, P4, R15, R2, 0x2 ;  /* 0x000000020f067211 */ /* 0x000fc400078810ff */
[-C--:B------:R-:W-:Y:S01]  /*9090*/  LEA R10, P6, R11, R2.reuse, 0x2 ;  /* 0x000000020b0a7211 */ /* 0x080fe200078c10ff */
[----:B------:R2:W-:Y:S01]  /*90a0*/  @P5 STG.E desc[UR22][R8.64], R21 ;  /* 0x0000001508005986 */ /* 0x0005e2000c101916 */
[----:B------:R-:W-:Y:S01]  /*90b0*/  ISETP.LT.AND P5, PT, R13, UR19, !P0 ;  /* 0x000000130d007c0c */ /* 0x000fe2000c7a1270 */
[C---:B------:R-:W-:Y:S01]  /*90c0*/  IMAD R13, R0.reuse, 0x2, R11 ;  /* 0x00000002000d7824 */ /* 0x040fe200078e020b */
[-C--:B------:R-:W-:Y:S02]  /*90d0*/  LEA.HI.X.SX32 R7, R15, R3.reuse, 0x2, P4 ;  /* 0x000000030f077211 */ /* 0x080fe400020f16ff */
[----:B------:R-:W-:Y:S01]  /*90e0*/  LEA.HI.X.SX32 R11, R11, R3, 0x2, P6 ;  /* 0x000000030b0b7211 */ /* 0x000fe200030f16ff */
[----:B------:R-:W-:Y:S01]  /*90f0*/  IMAD R15, R0, 0x2, R13 ;  /* 0x00000002000f7824 */ /* 0x000fe200078e020d */
[----:B------:R-:W-:Y:S01]  /*9100*/  LOP3.LUT R12, R69, 0x68, RZ, 0xfc, !PT ;  /* 0x00000068450c7812 */ /* 0x000fe200078efcff */
[----:B------:R-:W-:Y:S01]  /*9110*/  @P2 STG.E desc[UR22][R6.64], R22 ;  /* 0x0000001606002986 */ /* 0x000fe2000c101916 */
[----:B-1----:R-:W-:-:S02]  /*9120*/  LEA R4, P2, R13, R2, 0x2 ;  /* 0x000000020d047211 */ /* 0x002fc400078410ff */
[----:B------:R-:W-:Y:S01]  /*9130*/  ISETP.LT.AND P1, PT, R12, UR19, !P0 ;  /* 0x000000130c007c0c */ /* 0x000fe2000c721270 */
[----:B------:R1:W-:Y:S01]  /*9140*/  @P3 STG.E desc[UR22][R10.64], R23 ;  /* 0x000000170a003986 */ /* 0x0003e2000c101916 */
[----:B--2---:R-:W-:Y:S02]  /*9150*/  LOP3.LUT R9, R69, 0x6e, RZ, 0xfc, !PT ;  /* 0x0000006e45097812 */ /* 0x004fe400078efcff */
[----:B------:R-:W-:Y:S01]  /*9160*/  LEA R8, P6, R15, R2, 0x2 ;  /* 0x000000020f087211 */ /* 0x000fe200078c10ff */
[----:B------:R-:W2:Y:S01]  /*9170*/  LDS.128 R20, [R68+0x800] ;  /* 0x0008000044147984 */ /* 0x000ea20000000c00 */
[----:B------:R-:W-:Y:S02]  /*9180*/  ISETP.LT.AND P3, PT, R9, UR19, !P0 ;  /* 0x0000001309007c0c */ /* 0x000fe4000c761270 */
[-C--:B------:R-:W-:Y:S01]  /*9190*/  LEA.HI.X.SX32 R9, R15, R3.reuse, 0x2, P6 ;  /* 0x000000030f097211 */ /* 0x080fe200030f16ff */
[----:B------:R-:W-:Y:S01]  /*91a0*/  IMAD R15, R0, 0x2, R15 ;  /* 0x00000002000f7824 */ /* 0x000fe200078e020f */
[----:B------:R-:W-:-:S02]  /*91b0*/  LEA.HI.X.SX32 R5, R13, R3, 0x2, P2 ;  /* 0x000000030d057211 */ /* 0x000fc400010f16ff */
[C---:B------:R-:W-:Y:S01]  /*91c0*/  LOP3.LUT R12, R69.reuse, 0x6c, RZ, 0xfc, !PT ;  /* 0x0000006c450c7812 */ /* 0x040fe200078efcff */
[----:B------:R-:W-:Y:S01]  /*91d0*/  IMAD R13, R0, 0x2, R15 ;  /* 0x00000002000d7824 */ /* 0x000fe200078e020f */
[----:B-1----:R-:W-:Y:S01]  /*91e0*/  LOP3.LUT R11, R69, 0x74, RZ, 0xfc, !PT ;  /* 0x00000074450b7812 */ /* 0x002fe200078efcff */
[----:B------:R-:W-:Y:S01]  /*91f0*/  @P1 STG.E desc[UR22][R4.64], R24 ;  /* 0x0000001804001986 */ /* 0x000fe2000c101916 */
[----:B------:R-:W-:Y:S02]  /*9200*/  ISETP.LT.AND P4, PT, R12, UR19, !P0 ;  /* 0x000000130c007c0c */ /* 0x000fe4000c781270 */
[-C--:B------:R-:W-:Y:S01]  /*9210*/  LEA R10, P6, R13, R2.reuse, 0x2 ;  /* 0x000000020d0a7211 */ /* 0x080fe200078c10ff */
[----:B------:R1:W-:Y:S01]  /*9220*/  @P5 STG.E desc[UR22][R8.64], R25 ;  /* 0x0000001908005986 */ /* 0x0003e2000c101916 */
[----:B------:R-:W-:Y:S02]  /*9230*/  LOP3.LUT R12, R69, 0x70, RZ, 0xfc, !PT ;  /* 0x00000070450c7812 */ /* 0x000fe400078efcff */
[----:B------:R-:W-:-:S02]  /*9240*/  LEA R6, P1, R15, R2, 0x2 ;  /* 0x000000020f067211 */ /* 0x000fc400078210ff */
[----:B------:R-:W-:Y:S02]  /*9250*/  ISETP.LT.AND P5, PT, R11, UR19, !P0 ;  /* 0x000000130b007c0c */ /* 0x000fe4000c7a1270 */
[-C--:B------:R-:W-:Y:S01]  /*9260*/  LEA.HI.X.SX32 R11, R13, R3.reuse, 0x2, P6 ;  /* 0x000000030d0b7211 */ /* 0x080fe200030f16ff */
[----:B------:R-:W-:Y:S01]  /*9270*/  IMAD R13, R0, 0x2, R13 ;  /* 0x00000002000d7824 */ /* 0x000fe200078e020d */
[----:B------:R-:W-:Y:S02]  /*9280*/  ISETP.LT.AND P2, PT, R12, UR19, !P0 ;  /* 0x000000130c007c0c */ /* 0x000fe4000c741270 */
[----:B------:R-:W-:Y:S01]  /*9290*/  LOP3.LUT R12, R69, 0x72, RZ, 0xfc, !PT ;  /* 0x00000072450c7812 */ /* 0x000fe200078efcff */
[----:B-1----:R-:W-:Y:S01]  /*92a0*/  IMAD R9, R0, 0x2, R13 ;  /* 0x0000000200097824 */ /* 0x002fe200078e020d */
[----:B------:R-:W-:Y:S02]  /*92b0*/  LEA.HI.X.SX32 R7, R15, R3, 0x2, P1 ;  /* 0x000000030f077211 */ /* 0x000fe400008f16ff */
[----:B------:R-:W-:-:S02]  /*92c0*/  ISETP.LT.AND P1, PT, R12, UR19, !P0 ;  /* 0x000000130c007c0c */ /* 0x000fc4000c721270 */
[-C--:B------:R-:W-:Y:S01]  /*92d0*/  LEA R8, P6, R9, R2.reuse, 0x2 ;  /* 0x0000000209087211 */ /* 0x080fe200078c10ff */
[----:B------:R1:W-:Y:S01]  /*92e0*/  @P4 STG.E desc[UR22][R6.64], R26 ;  /* 0x0000001a06004986 */ /* 0x0003e2000c101916 */
[C---:B------:R-:W-:Y:S02]  /*92f0*/  LOP3.LUT R12, R69.reuse, 0x76, RZ, 0xfc, !PT ;  /* 0x00000076450c7812 */ /* 0x040fe400078efcff */
[----:B------:R-:W-:Y:S01]  /*9300*/  LOP3.LUT R14, R69, 0x7c, RZ, 0xfc, !PT ;  /* 0x0000007c450e7812 */ /* 0x000fe200078efcff */
[----:B------:R3:W-:Y:S01]  /*9310*/  @P3 STG.E desc[UR22][R10.64], R27 ;  /* 0x0000001b0a003986 */ /* 0x0007e2000c101916 */
[C---:B------:R-:W-:Y:S02]  /*9320*/  LEA R4, P3, R13.reuse, R2, 0x2 ;  /* 0x000000020d047211 */ /* 0x040fe400078610ff */
[----:B------:R-:W-:Y:S02]  /*9330*/  ISETP.LT.AND P4, PT, R12, UR19, !P0 ;  /* 0x000000130c007c0c */ /* 0x000fe4000c781270 */
[----:B------:R-:W-:-:S02]  /*9340*/  LEA.HI.X.SX32 R5, R13, R3, 0x2, P3 ;  /* 0x000000030d057211 */ /* 0x000fc400018f16ff */
[----:B------:R-:W-:Y:S01]  /*9350*/  LOP3.LUT R12, R69, 0x78, RZ, 0xfc, !PT ;  /* 0x00000078450c7812 */ /* 0x000fe200078efcff */
[C---:B-1----:R-:W-:Y:S01]  /*9360*/  IMAD R7, R0.reuse, 0x2, R9 ;  /* 0x0000000200077824 */ /* 0x042fe200078e0209 */
[----:B------:R-:W-:Y:S01]  /*9370*/  LEA.HI.X.SX32 R9, R9, R3, 0x2, P6 ;  /* 0x0000000309097211 */ /* 0x000fe200030f16ff */
[----:B------:R1:W-:Y:S01]  /*9380*/  @P2 STG.E desc[UR22][R4.64], R28 ;  /* 0x0000001c04002986 */ /* 0x0003e2000c101916 */
[C---:B------:R-:W-:Y:S01]  /*9390*/  LOP3.LUT R6, R69.reuse, 0x7a, RZ, 0xfc, !PT ;  /* 0x0000007a45067812 */ /* 0x040fe200078efcff */
[----:B---3--:R-:W-:Y:S01]  /*93a0*/  IMAD R11, R0, 0x2, R7 ;  /* 0x00000002000b7824 */ /* 0x008fe200078e0207 */
[----:B------:R-:W-:Y:S01]  /*93b0*/  LOP3.LUT R69, R69, 0x7e, RZ, 0xfc, !PT ;  /* 0x0000007e45457812 */ /* 0x000fe200078efcff */
[----:B------:R3:W-:Y:S01]  /*93c0*/  @P1 STG.E desc[UR22][R8.64], R29 ;  /* 0x0000001d08001986 */ /* 0x0007e2000c101916 */
[----:B------:R-:W-:Y:S01]  /*93d0*/  ISETP.LT.AND P2, PT, R6, UR19, !P0 ;  /* 0x0000001306007c0c */ /* 0x000fe2000c741270 */
[----:B------:R-:W-:Y:S01]  /*93e0*/  IMAD R13, R0, 0x2, R11 ;  /* 0x00000002000d7824 */ /* 0x000fe200078e020b */
[----:B------:R-:W-:-:S02]  /*93f0*/  LEA R6, P6, R7, R2, 0x2 ;  /* 0x0000000207067211 */ /* 0x000fc400078c10ff */
[-C--:B------:R-:W-:Y:S01]  /*9400*/  LEA R10, P1, R11, R2.reuse, 0x2 ;  /* 0x000000020b0a7211 */ /* 0x080fe200078210ff */
[C---:B------:R-:W-:Y:S01]  /*9410*/  IMAD R15, R0.reuse, 0x2, R13 ;  /* 0x00000002000f7824 */ /* 0x040fe200078e020d */
[-C--:B------:R-:W-:Y:S02]  /*9420*/  LEA.HI.X.SX32 R7, R7, R3.reuse, 0x2, P6 ;  /* 0x0000000307077211 */ /* 0x080fe400030f16ff */
[-C--:B------:R-:W-:Y:S01]  /*9430*/  LEA.HI.X.SX32 R11, R11, R3.reuse, 0x2, P1 ;  /* 0x000000030b0b7211 */ /* 0x080fe200008f16ff */
[C---:B------:R-:W-:Y:S01]  /*9440*/  IMAD R17, R0.reuse, 0x2, R15 ;  /* 0x0000000200117824 */ /* 0x040fe200078e020f */
[-C--:B-1----:R-:W-:Y:S01]  /*9450*/  LEA R4, P6, R13, R2.reuse, 0x2 ;  /* 0x000000020d047211 */ /* 0x082fe200078c10ff */
[----:B------:R1:W-:Y:S01]  /*9460*/  @P5 STG.E desc[UR22][R6.64], R30 ;  /* 0x0000001e06005986 */ /* 0x0003e2000c101916 */
[----:B---3--:R-:W-:Y:S01]  /*9470*/  LEA R8, P1, R15, R2, 0x2 ;  /* 0x000000020f087211 */ /* 0x008fe200078210ff */
[----:B------:R-:W-:Y:S01]  /*9480*/  IMAD R0, R0, 0x2, R17 ;  /* 0x0000000200007824 */ /* 0x000fe200078e0211 */
[----:B------:R-:W-:Y:S01]  /*9490*/  ISETP.LT.AND P3, PT, R12, UR19, !P0 ;  /* 0x000000130c007c0c */ /* 0x000fe2000c761270 */
[----:B------:R1:W-:Y:S01]  /*94a0*/  @P4 STG.E desc[UR22][R10.64], R31 ;  /* 0x0000001f0a004986 */ /* 0x0003e2000c101916 */
[----:B------:R-:W-:-:S02]  /*94b0*/  LEA.HI.X.SX32 R5, R13, R3, 0x2, P6 ;  /* 0x000000030d057211 */ /* 0x000fc400030f16ff */
[-C--:B------:R-:W-:Y:S02]  /*94c0*/  LEA.HI.X.SX32 R9, R15, R3.reuse, 0x2, P1 ;  /* 0x000000030f097211 */ /* 0x080fe400008f16ff */
[-C--:B------:R-:W-:Y:S02]  /*94d0*/  LEA R12, P6, R17, R2.reuse, 0x2 ;  /* 0x00000002110c7211 */ /* 0x080fe400078c10ff */
[----:B------:R-:W-:Y:S02]  /*94e0*/  ISETP.LT.AND P1, PT, R14, UR19, !P0 ;  /* 0x000000130e007c0c */ /* 0x000fe4000c721270 */
[----:B------:R-:W-:Y:S02]  /*94f0*/  ISETP.LT.AND P0, PT, R69, UR19, !P0 ;  /* 0x0000001345007c0c */ /* 0x000fe4000c701270 */
[----:B------:R-:W-:Y:S01]  /*9500*/  LEA.HI.X.SX32 R13, R17, R3, 0x2, P6 ;  /* 0x00000003110d7211 */ /* 0x000fe200030f16ff */
[----:B--2---:R1:W-:Y:S01]  /*9510*/  @P3 STG.E desc[UR22][R4.64], R20 ;  /* 0x0000001404003986 */ /* 0x0043e2000c101916 */
[----:B------:R-:W-:-:S03]  /*9520*/  LEA R2, P6, R0, R2, 0x2 ;  /* 0x0000000200027211 */ /* 0x000fc600078c10ff */
[----:B------:R1:W-:Y:S01]  /*9530*/  @P2 STG.E desc[UR22][R8.64], R21 ;  /* 0x0000001508002986 */ /* 0x0003e2000c101916 */
[----:B------:R-:W-:-:S03]  /*9540*/  LEA.HI.X.SX32 R3, R0, R3, 0x2, P6 ;  /* 0x0000000300037211 */ /* 0x000fc600030f16ff */
[----:B------:R1:W-:Y:S04]  /*9550*/  @P1 STG.E desc[UR22][R12.64], R22 ;  /* 0x000000160c001986 */ /* 0x0003e8000c101916 */
[----:B------:R1:W-:Y:S01]  /*9560*/  @P0 STG.E desc[UR22][R2.64], R23 ;  /* 0x0000001702000986 */ /* 0x0003e2000c101916 */
[----:B------:R-:W-:Y:S06]  /*9570*/  BAR.SYNC.DEFER_BLOCKING 0x0 ;  /* 0x0000000000007b1d */ /* 0x000fec0000010000 */
[----:B------:R-:W-:Y:S05]  /*9580*/  BRA.U UP0, `(.L_x_13) ;  /* 0x0000000100a07547 */ /* 0x000fea000b800000 */
[----:B------:R-:W2:Y:S01]  /*9590*/  S2UR UR5, SR_CgaCtaId ;  /* 0x00000000000579c3 */ /* 0x000ea20000008800 */
[----:B------:R-:W-:Y:S01]  /*95a0*/  NOP ;  /* 0x0000000000007918 */ /* 0x000fe20000000000 */
[----:B------:R-:W-:Y:S01]  /*95b0*/  UMOV UR4, 0x50 ;  /* 0x0000005000047882 */ /* 0x000fe20000000000 */
[----:B------:R-:W-:Y:S02]  /*95c0*/  IMAD.U32 R0, RZ, RZ, UR21 ;  /* 0x00000015ff007e24 */ /* 0x000fe4000f8e00ff */
[----:B-1----:R-:W-:Y:S02]  /*95d0*/  IMAD.MOV.U32 R3, RZ, RZ, 0xf ;  /* 0x0000000fff037424 */ /* 0x002fe400078e00ff */
[----:B------:R-:W-:Y:S01]  /*95e0*/  IMAD.MOV.U32 R7, RZ, RZ, 0x1 ;  /* 0x00000001ff077424 */ /* 0x000fe200078e00ff */
[----:B------:R-:W-:-:S04]  /*95f0*/  LOP3.LUT R0, R0, 0xffff, RZ, 0xc0, !PT ;  /* 0x0000ffff00007812 */ /* 0x000fc800078ec0ff */
[----:B------:R-:W-:-:S05]  /*9600*/  SHF.R.U32.HI R0, RZ, 0x5, R0 ;  /* 0x00000005ff007819 */ /* 0x000fca0000011600 */
[----:B------:R-:W-:Y:S01]  /*9610*/  VIADD R2, R0, 0x10 ;  /* 0x0000001000027836 */ /* 0x000fe20000000000 */
[----:B------:R-:W-:Y:S01]  /*9620*/  SHF.L.U32 R0, R3, R0, RZ ;  /* 0x0000000003007219 */ /* 0x000fe200000006ff */
[----:B--2---:R-:W-:-:S03]  /*9630*/  ULEA UR6, UR5, UR4, 0x18 ;  /* 0x0000000405067291 */ /* 0x004fc6000f8ec0ff */
[----:B------:R-:W-:-:S04]  /*9640*/  SHF.L.U32 R3, R7, R2, RZ ;  /* 0x0000000207037219 */ /* 0x000fc800000006ff */
[----:B------:R-:W-:Y:S02]  /*9650*/  LOP3.LUT R0, R3, R0, RZ, 0xfc, !PT ;  /* 0x0000000003007212 */ /* 0x000fe400078efcff */
[----:B------:R-:W1:Y:S02]  /*9660*/  LDS R5, [UR6] ;  /* 0x00000006ff057984 */ /* 0x000e640008000800 */
[C---:B------:R-:W-:Y:S02]  /*9670*/  LOP3.LUT R2, R0.reuse, 0xffff, RZ, 0xc0, !PT ;  /* 0x0000ffff00027812 */ /* 0x040fe400078ec0ff */
[----:B-1----:R-:W-:-:S04]  /*9680*/  LOP3.LUT R3, R0, 0xffff, R5, 0x80, !PT ;  /* 0x0000ffff00037812 */ /* 0x002fc800078e8005 */
[----:B------:R-:W-:-:S13]  /*9690*/  ISETP.NE.AND P0, PT, R3, R2, PT ;  /* 0x000000020300720c */ /* 0x000fda0003f05270 */
[----:B------:R-:W-:Y:S05]  /*96a0*/  @P0 BRA `(.L_x_14) ;  /* 0x0000000000500947 */ /* 0x000fea0003800000 */
[----:B------:R-:W-:Y:S02]  /*96b0*/  SHF.R.U32.HI R5, RZ, 0x10, R5 ;  /* 0x00000010ff057819 */ /* 0x000fe40000011605 */
[----:B------:R-:W-:-:S04]  /*96c0*/  SHF.R.U32.HI R2, RZ, 0x10, R0 ;  /* 0x00000010ff027819 */ /* 0x000fc80000011600 */
[----:B------:R-:W-:-:S04]  /*96d0*/  LOP3.LUT R5, R5, R2, RZ, 0xc0, !PT ;  /* 0x0000000205057212 */ /* 0x000fc800078ec0ff */
[----:B------:R-:W-:-:S13]  /*96e0*/  ISETP.NE.AND P0, PT, R5, R2, PT ;  /* 0x000000020500720c */ /* 0x000fda0003f05270 */
[----:B------:R-:W-:Y:S05]  /*96f0*/  @P0 BRA `(.L_x_15) ;  /* 0x0000000000300947 */ /* 0x000fea0003800000 */
[----:B------:R-:W-:Y:S01]  /*9700*/  R2UR UR4, R0 ;  /* 0x00000000000472ca */ /* 0x000fe200000e0000 */
[----:B------:R-:W-:Y:S01]  /*9710*/  VOTEU.ANY UR5, UPT, PT ;  /* 0x0000000000057886 */ /* 0x000fe200038e0100 */
[----:B------:R-:W1:Y:S01]  /*9720*/  S2R R0, SR_LANEID ;  /* 0x0000000000007919 */ /* 0x000e620000000000 */
[----:B------:R-:W-:-:S10]  /*9730*/  UFLO.U32 UR5, UR5 ;  /* 0x00000005000572bd */ /* 0x000fd400080e0000 */
[----:B------:R-:W-:-:S06]  /*9740*/  ULOP3.LUT UR4, URZ, UR4, URZ, 0x33, !UPT ;  /* 0x00000004ff047292 */ /* 0x000fcc000f8e33ff */
[----:B------:R-:W-:-:S04]  /*9750*/  IMAD.U32 R2, RZ, RZ, UR4 ;  /* 0x00000004ff027e24 */ /* 0x000fc8000f8e00ff */
[----:B------:R-:W2:Y:S02]  /*9760*/  REDUX UR7, R2 ;  /* 0x00000000020773c4 */ /* 0x000ea40000000000 */
[----:B------:R3:W-:Y:S01]  /*9770*/  UTCATOMSWS.AND URZ, UR4 ;  /* 0x0000000400ff79e3 */ /* 0x0007e20008000000 */
[----:B-1----:R-:W-:Y:S01]  /*9780*/  ISETP.EQ.U32.AND P0, PT, R0, UR5, PT ;  /* 0x0000000500007c0c */ /* 0x002fe2000bf02070 */
[----:B--2---:R-:W-:-:S12]  /*9790*/  IMAD.U32 R0, RZ, RZ, UR7 ;  /* 0x00000007ff007e24 */ /* 0x004fd8000f8e00ff */
[----:B------:R3:W-:Y:S01]  /*97a0*/  @P0 ATOMS.AND RZ, [UR6], R0 ;  /* 0x00000000ffff098c */ /* 0x0007e2000a800006 */
[----:B------:R-:W-:Y:S05]  /*97b0*/  BRA `(.L_x_13) ;  /* 0x0000000000147947 */ /* 0x000fea0003800000 */
.L_x_15:
[----:B------:R-:W-:-:S07]  /*97c0*/  MOV R2, 0x97e0 ;  /* 0x000097e000027802 */ /* 0x000fce0000000f00 */
[----:B------:R-:W-:Y:S05]  /*97d0*/  CALL.REL.NOINC `($__internal_0_$__cuda_sm10x_tcgen05_guardrail_trap_col_being_dealloced_not_returned_by_alloc) ;  /* 0x00000000002c7944 */ /* 0x000fea0003c00000 */
[----:B------:R-:W-:Y:S05]  /*97e0*/  BRA `(.L_x_13) ;  /* 0x0000000000087947 */ /* 0x000fea0003800000 */
.L_x_14:
[----:B------:R-:W-:-:S07]  /*97f0*/  MOV R2, 0x9810 ;  /* 0x0000981000027802 */ /* 0x000fce0000000f00 */
[----:B------:R-:W-:Y:S05]  /*9800*/  CALL.REL.NOINC `($__internal_2_$__cuda_sm10x_tcgen05_guardrail_trap_unallocated_columns_being_dealloced) ;  /* 0x0000000000387944 */ /* 0x000fea0003c00000 */
.L_x_13:
[----:B------:R-:W-:Y:S01]  /*9810*/  NOP ;  /* 0x0000000000007918 */ /* 0x000fe20000000000 */
[----:B---3--:R-:W-:Y:S05]  /*9820*/  EXIT ;  /* 0x000000000000794d */ /* 0x008fea0003800000 */
.L_x_9:
[----:B------:R-:W1:Y:S02]  /*9830*/  SYNCS.PHASECHK.TRANS64.TRYWAIT P4, [UR18], R12 ;  /* 0x0000000cff0075a7 */ /* 0x000e640008081112 */
[----:B-1----:R-:W-:Y:S05]  /*9840*/  @!P4 BRA `(.L_x_9) ;  /* 0xfffffffc00f8c947 */ /* 0x002fea000383ffff */
[----:B------:R-:W-:Y:S05]  /*9850*/  BRA `(.L_x_16) ;  /* 0xffffffcc002c7947 */ /* 0x000fea000383ffff */
.L_x_12:
[----:B------:R-:W2:Y:S02]  /*9860*/  SYNCS.PHASECHK.TRANS64.TRYWAIT P0, [UR13], R4 ;  /* 0x00000004ff0075a7 */ /* 0x000ea4000800110d */
[----:B--2---:R-:W-:Y:S05]  /*9870*/  @!P0 BRA `(.L_x_12) ;  /* 0xfffffffc00f88947 */ /* 0x004fea000383ffff */
[----:B------:R-:W-:Y:S05]  /*9880*/  BRA `(.L_x_11) ;  /* 0xffffffdc002c7947 */ /* 0x000fea000383ffff */
        .weak           $__internal_0_$__cuda_sm10x_tcgen05_guardrail_trap_col_being_dealloced_not_returned_by_alloc
        .type           $__internal_0_$__cuda_sm10x_tcgen05_guardrail_trap_col_being_dealloced_not_returned_by_alloc,@function
        .size           $__internal_0_$__cuda_sm10x_tcgen05_guardrail_trap_col_being_dealloced_not_returned_by_alloc,($__internal_1_$__cuda_sm10x_tcgen05_guardrail_trap_phase_invalid_during_alloc - $__internal_0_$__cuda_sm10x_tcgen05_guardrail_trap_col_being_dealloced_not_returned_by_alloc)
$__internal_0_$__cuda_sm10x_tcgen05_guardrail_trap_col_being_dealloced_not_returned_by_alloc:
[----:B------:R-:W-:Y:S05]  /*9890*/  BPT.TRAP 0x1 ;  /* 0x000000040000795c */ /* 0x000fea0000300000 */
[----:B------:R-:W-:-:S04]  /*98a0*/  IMAD.MOV.U32 R3, RZ, RZ, 0x0 ;  /* 0x00000000ff037424 */ /* 0x000fc800078e00ff */
[----:B------:R-:W-:Y:S05]  /*98b0*/  RET.REL.NODEC R2 `(matmul_kernel) ;  /* 0xffffff6402d07950 */ /* 0x000fea0003c3ffff */
        .weak           $__internal_1_$__cuda_sm10x_tcgen05_guardrail_trap_phase_invalid_during_alloc
        .type           $__internal_1_$__cuda_sm10x_tcgen05_guardrail_trap_phase_invalid_during_alloc,@function
        .size           $__internal_1_$__cuda_sm10x_tcgen05_guardrail_trap_phase_invalid_during_alloc,($__internal_2_$__cuda_sm10x_tcgen05_guardrail_trap_unallocated_columns_being_dealloced - $__internal_1_$__cuda_sm10x_tcgen05_guardrail_trap_phase_invalid_during_alloc)
$__internal_1_$__cuda_sm10x_tcgen05_guardrail_trap_phase_invalid_during_alloc:
[----:B------:R-:W-:Y:S05]  /*98c0*/  BPT.TRAP 0x1 ;  /* 0x000000040000795c */ /* 0x000fea0000300000 */
[----:B------:R-:W-:-:S04]  /*98d0*/  IMAD.MOV.U32 R3, RZ, RZ, 0x0 ;  /* 0x00000000ff037424 */ /* 0x000fc800078e00ff */
[----:B------:R-:W-:Y:S05]  /*98e0*/  RET.REL.NODEC R2 `(matmul_kernel) ;  /* 0xffffff6402c47950 */ /* 0x000fea0003c3ffff */
        .weak           $__internal_2_$__cuda_sm10x_tcgen05_guardrail_trap_unallocated_columns_being_dealloced
        .type           $__internal_2_$__cuda_sm10x_tcgen05_guardrail_trap_unallocated_columns_being_dealloced,@function
        .size           $__internal_2_$__cuda_sm10x_tcgen05_guardrail_trap_unallocated_columns_being_dealloced,(.L_x_20 - $__internal_2_$__cuda_sm10x_tcgen05_guardrail_trap_unallocated_columns_being_dealloced)
$__internal_2_$__cuda_sm10x_tcgen05_guardrail_trap_unallocated_columns_being_dealloced:
[----:B------:R-:W-:Y:S05]  /*98f0*/  BPT.TRAP 0x1 ;  /* 0x000000040000795c */ /* 0x000fea0000300000 */
[----:B------:R-:W-:-:S04]  /*9900*/  IMAD.MOV.U32 R3, RZ, RZ, 0x0 ;  /* 0x00000000ff037424 */ /* 0x000fc800078e00ff */
[----:B------:R-:W-:Y:S05]  /*9910*/  RET.REL.NODEC R2 `(matmul_kernel) ;  /* 0xffffff6402b87950 */ /* 0x000fea0003c3ffff */
.L_x_17:
[----:B------:R-:W-:-:S00]  /*9920*/  BRA `(.L_x_17) ;  /* 0xfffffffc00fc7947 */ /* 0x000fc0000383ffff */
[----:B------:R-:W-:-:S00]  /*9930*/  NOP ;  /* 0x0000000000007918 */ /* 0x000fc00000000000 */
        /* <DEDUP_REMOVED lines=12> */
.L_x_20:


//--------------------- .nv.shared.matmul_kernel  --------------------------
	.section	.nv.shared.matmul_kernel,"aw",@nobits
	.sectionflags	@""
	.align	16
	.zero		1024


//--------------------- .nv.shared.reserved.0     --------------------------
	.section	.nv.shared.reserved.0,"aw",@nobits
	.align	8
	.weak		__nv_reservedSMEM_offset_0_alias
	.size		__nv_reservedSMEM_offset_0_alias, 0, 64
	.other		__nv_reservedSMEM_offset_0_alias,@"STO_CUDA_RESERVED_SHARED STV_DEFAULT"
__nv_reservedSMEM_offset_0_alias:
	.zero		0
.nv.shared.reserved.0:
	.zero		64
	.weak		__nv_reservedSMEM_allocation_phase
	.type		__nv_reservedSMEM_allocation_phase,@object
	.size		__nv_reservedSMEM_allocation_phase,(.L_0 - __nv_reservedSMEM_allocation_phase)
__nv_reservedSMEM_allocation_phase:
	.zero		1
.L_0:
	.zero		7
	.weak		__nv_reservedSMEM_devtool_atexit_pc
	.type		__nv_reservedSMEM_devtool_atexit_pc,@object
	.size		__nv_reservedSMEM_devtool_atexit_pc,(__nv_reservedSMEM_allocation_mask - __nv_reservedSMEM_devtool_atexit_pc)
__nv_reservedSMEM_devtool_atexit_pc:
	.zero		8
	.weak		__nv_reservedSMEM_allocation_mask
	.type		__nv_reservedSMEM_allocation_mask,@object
	.size		__nv_reservedSMEM_allocation_mask,(.L_2 - __nv_reservedSMEM_allocation_mask)
__nv_reservedSMEM_allocation_mask:
	.zero		4
.L_2:


//--------------------- .nv.constant0.matmul_kernel --------------------------
	.section	.nv.constant0.matmul_kernel,"a",@progbits
	.sectionflags	@""
	.align	4
.nv.constant0.matmul_kernel:
	.zero		976


//--------------------- SYMBOLS --------------------------

	.type		.nv.reservedSmem.offset0,@object
	.size		.nv.reservedSmem.offset0,0x4
	.type		.nv.reservedSmem.cap,@object
	.size		.nv.reservedSmem.cap,0x4
